// auto-generated by cutlass_sweep.gemm — config: {"arch": "sm_90", "cluster_m": 2, "cluster_n": 2, "dtype": "e4m3", "stages": 0, "tile_k": 32, "tile_m": 128, "tile_n": 128}
#include "cutlass/cutlass.h"
#include "cutlass/gemm/collective/collective_builder.hpp"
#include "cutlass/gemm/device/gemm_universal_adapter.h"
#include "cutlass/gemm/kernel/gemm_universal.hpp"
#include "cutlass/epilogue/collective/collective_builder.hpp"

using ElemA = cutlass::float_e4m3_t;
using ElemB = cutlass::float_e4m3_t;
using ElemCD = cutlass::float_e4m3_t;
using Acc  = float;
using TileShape    = cute::Shape<cute::_128, cute::_128, cute::_32>;
using ClusterShape = cute::Shape<cute::_2, cute::_2, cute::_1>;

using CollectiveEpilogue = typename cutlass::epilogue::collective::CollectiveBuilder<
    cutlass::arch::Sm90, cutlass::arch::OpClassTensorOp,
    TileShape, ClusterShape,
    cutlass::epilogue::collective::EpilogueTileAuto,
    Acc, Acc,
    ElemCD, cutlass::layout::RowMajor, 128 / cutlass::sizeof_bits<ElemCD>::value,
    ElemCD, cutlass::layout::RowMajor, 128 / cutlass::sizeof_bits<ElemCD>::value,
    cutlass::epilogue::collective::EpilogueScheduleAuto
  >::CollectiveOp;

using CollectiveMainloop = typename cutlass::gemm::collective::CollectiveBuilder<
    cutlass::arch::Sm90, cutlass::arch::OpClassTensorOp,
    ElemA, cutlass::layout::RowMajor, 128 / cutlass::sizeof_bits<ElemA>::value,
    ElemB, cutlass::layout::ColumnMajor, 128 / cutlass::sizeof_bits<ElemB>::value,
    Acc,
    TileShape, ClusterShape,
    cutlass::gemm::collective::StageCountAutoCarveout<static_cast<int>(sizeof(typename CollectiveEpilogue::SharedStorage))>,
    cutlass::gemm::collective::KernelScheduleAuto
  >::CollectiveOp;

using GemmKernel = cutlass::gemm::kernel::GemmUniversal<
    cute::Shape<int,int,int,int>,
    CollectiveMainloop,
    CollectiveEpilogue
>;
using Gemm = cutlass::gemm::device::GemmUniversalAdapter<GemmKernel>;

// Force the device kernel symbol into the cubin without needing a host main.
auto* _anchor = &cutlass::device_kernel<GemmKernel>;


// ===== COMPILED SASS (sm_90a) =====

	.target	sm_90a

	.elftype	@"ET_EXEC"


//--------------------- .note.nv.tkinfo           --------------------------
	.section	.note.nv.tkinfo,"",@"SHT_NOTE"
	.sectionflags	@"SHF_NOTE_NV_TKINFO"
	.tkinfo
        /*0018*/ 	.word	0x00000002
        /*0030*/ 	.string	""
        /*0030*/ 	.string	"ptxas"
        /*0030*/ 	.string	"Cuda compilation tools, release 13.0, V13.0.88"
        /*0030*/ 	.string	"Build cuda_13.0.r13.0/compiler.36424714_0"
        /*0030*/ 	.string	"-arch sm_90a -m 64 "



//--------------------- .note.nv.cuinfo           --------------------------
	.section	.note.nv.cuinfo,"",@"SHT_NOTE"
	.sectionflags	@"SHF_NOTE_NV_CUINFO"
        /*0018*/ 	.short	0x0002
        /*001a*/ 	.short	0x005a
        /*001c*/ 	.short	0x0082
	.zero		2


//--------------------- .nv.info                  --------------------------
	.section	.nv.info,"",@"SHT_CUDA_INFO"
	.align	4


	//----- nvinfo : EIATTR_REGCOUNT
	.align		4
        /*0000*/ 	.byte	0x04, 0x2f
        /*0002*/ 	.short	(.L_12 - .L_11)
	.align		4
.L_11:
        /*0004*/ 	.word	index@(_ZN7cutlass13device_kernelINS_4gemm6kernel13GemmUniversalIN4cute5tupleIJiiiiEEENS1_10collective13CollectiveMmaINS1_37MainloopSm90TmaGmmaWarpSpecializedFP8ILi28ENS5_IJNS4_1CILi2EEESB_NSA_ILi1EEEEEENS1_35KernelTmaWarpSpecializedCooperativeEEENS5_IJNSA_ILi128EEESG_NSA_ILi32EEEEEENS_12float_e4m3_tENS5_IJlSC_lEEESJ_SK_NS4_8TiledMMAINS4_8MMA_AtomIJNS4_4SM904GMMA31MMA_64x128x32_F32E4M3E4M3_SS_TNILNSO_7ScaleInE1ELSQ_1EEEEEENS4_6LayoutINS5_IJSB_SC_SC_EEENS5_IJSC_NSA_ILi0EEESV_EEEEENS5_IJNS4_10UnderscoreESY_SY_EEEEENS4_23SM90_TMA_LOAD_MULTICASTENS4_14ComposedLayoutINS4_7SwizzleILi1ELi4ELi3EEENS4_18smem_ptr_flag_bitsILi8EEENST_INS5_IJNSA_ILi8EEESH_EEENS5_IJSH_SC_EEEEEEEvNS4_8identityES11_S1B_vS1C_EENS_8epilogue10collective6detail29Sm90TmaWarpSpecializedAdapterINS1F_15DefaultEpilogueISJ_SK_SK_NS1E_6thread17LinearCombinationISJ_Li1EffLNS1J_9ScaleType4KindE0ELNS_15FloatRoundStyleE2ESJ_EENS1_15EpilogueDefaultEEEEEvvEEEEvNT_6ParamsE)
        /*0008*/ 	.word	0x000000a8


	//----- nvinfo : EIATTR_FRAME_SIZE
	.align		4
.L_12:
        /*000c*/ 	.byte	0x04, 0x11
        /*000e*/ 	.short	(.L_14 - .L_13)
	.align		4
.L_13:
        /*0010*/ 	.word	index@(_ZN7cutlass13device_kernelINS_4gemm6kernel13GemmUniversalIN4cute5tupleIJiiiiEEENS1_10collective13CollectiveMmaINS1_37MainloopSm90TmaGmmaWarpSpecializedFP8ILi28ENS5_IJNS4_1CILi2EEESB_NSA_ILi1EEEEEENS1_35KernelTmaWarpSpecializedCooperativeEEENS5_IJNSA_ILi128EEESG_NSA_ILi32EEEEEENS_12float_e4m3_tENS5_IJlSC_lEEESJ_SK_NS4_8TiledMMAINS4_8MMA_AtomIJNS4_4SM904GMMA31MMA_64x128x32_F32E4M3E4M3_SS_TNILNSO_7ScaleInE1ELSQ_1EEEEEENS4_6LayoutINS5_IJSB_SC_SC_EEENS5_IJSC_NSA_ILi0EEESV_EEEEENS5_IJNS4_10UnderscoreESY_SY_EEEEENS4_23SM90_TMA_LOAD_MULTICASTENS4_14ComposedLayoutINS4_7SwizzleILi1ELi4ELi3EEENS4_18smem_ptr_flag_bitsILi8EEENST_INS5_IJNSA_ILi8EEESH_EEENS5_IJSH_SC_EEEEEEEvNS4_8identityES11_S1B_vS1C_EENS_8epilogue10collective6detail29Sm90TmaWarpSpecializedAdapterINS1F_15DefaultEpilogueISJ_SK_SK_NS1E_6thread17LinearCombinationISJ_Li1EffLNS1J_9ScaleType4KindE0ELNS_15FloatRoundStyleE2ESJ_EENS1_15EpilogueDefaultEEEEEvvEEEEvNT_6ParamsE)
        /*0014*/ 	.word	0x00000000


	//----- nvinfo : EIATTR_MIN_STACK_SIZE
	.align		4
.L_14:
        /*0018*/ 	.byte	0x04, 0x12
        /*001a*/ 	.short	(.L_16 - .L_15)
	.align		4
.L_15:
        /*001c*/ 	.word	index@(_ZN7cutlass13device_kernelINS_4gemm6kernel13GemmUniversalIN4cute5tupleIJiiiiEEENS1_10collective13CollectiveMmaINS1_37MainloopSm90TmaGmmaWarpSpecializedFP8ILi28ENS5_IJNS4_1CILi2EEESB_NSA_ILi1EEEEEENS1_35KernelTmaWarpSpecializedCooperativeEEENS5_IJNSA_ILi128EEESG_NSA_ILi32EEEEEENS_12float_e4m3_tENS5_IJlSC_lEEESJ_SK_NS4_8TiledMMAINS4_8MMA_AtomIJNS4_4SM904GMMA31MMA_64x128x32_F32E4M3E4M3_SS_TNILNSO_7ScaleInE1ELSQ_1EEEEEENS4_6LayoutINS5_IJSB_SC_SC_EEENS5_IJSC_NSA_ILi0EEESV_EEEEENS5_IJNS4_10UnderscoreESY_SY_EEEEENS4_23SM90_TMA_LOAD_MULTICASTENS4_14ComposedLayoutINS4_7SwizzleILi1ELi4ELi3EEENS4_18smem_ptr_flag_bitsILi8EEENST_INS5_IJNSA_ILi8EEESH_EEENS5_IJSH_SC_EEEEEEEvNS4_8identityES11_S1B_vS1C_EENS_8epilogue10collective6detail29Sm90TmaWarpSpecializedAdapterINS1F_15DefaultEpilogueISJ_SK_SK_NS1E_6thread17LinearCombinationISJ_Li1EffLNS1J_9ScaleType4KindE0ELNS_15FloatRoundStyleE2ESJ_EENS1_15EpilogueDefaultEEEEEvvEEEEvNT_6ParamsE)
        /*0020*/ 	.word	0x00000000
.L_16:


//--------------------- .nv.compat                --------------------------
	.section	.nv.compat,"",@"SHT_CUDA_COMPAT_INFO"
	.align	4
        /*0000*/ 	.byte	0x02, 0x09, 0x01, 0x00, 0x02, 0x02, 0x04, 0x00, 0x02, 0x05, 0x05, 0x00, 0x03, 0x07, 0x01, 0x01
        /*0010*/ 	.byte	0x02, 0x03, 0x01, 0x00, 0x02, 0x06, 0x01, 0x00, 0x04, 0x0b, 0x08, 0x00, 0x00, 0x00, 0x00, 0x00
        /*0020*/ 	.byte	0x00, 0x00, 0x00, 0x00


//--------------------- .nv.info._ZN7cutlass13device_kernelINS_4gemm6kernel13GemmUniversalIN4cute5tupleIJiiiiEEENS1_10collective13CollectiveMmaINS1_37MainloopSm90TmaGmmaWarpSpecializedFP8ILi28ENS5_IJNS4_1CILi2EEESB_NSA_ILi1EEEEEENS1_35KernelTmaWarpSpecializedCooperativeEEENS5_IJNSA_ILi128EEESG_NSA_ILi32EEEEEENS_12float_e4m3_tENS5_IJlSC_lEEESJ_SK_NS4_8TiledMMAINS4_8MMA_AtomIJNS4_4SM904GMMA31MMA_64x128x32_F32E4M3E4M3_SS_TNILNSO_7ScaleInE1ELSQ_1EEEEEENS4_6LayoutINS5_IJSB_SC_SC_EEENS5_IJSC_NSA_ILi0EEESV_EEEEENS5_IJNS4_10UnderscoreESY_SY_EEEEENS4_23SM90_TMA_LOAD_MULTICASTENS4_14ComposedLayoutINS4_7SwizzleILi1ELi4ELi3EEENS4_18smem_ptr_flag_bitsILi8EEENST_INS5_IJNSA_ILi8EEESH_EEENS5_IJSH_SC_EEEEEEEvNS4_8identityES11_S1B_vS1C_EENS_8epilogue10collective6detail29Sm90TmaWarpSpecializedAdapterINS1F_15DefaultEpilogueISJ_SK_SK_NS1E_6thread17LinearCombinationISJ_Li1EffLNS1J_9ScaleType4KindE0ELNS_15FloatRoundStyleE2ESJ_EENS1_15EpilogueDefaultEEEEEvvEEEEvNT_6ParamsE --------------------------
	.section	.nv.info._ZN7cutlass13device_kernelINS_4gemm6kernel13GemmUniversalIN4cute5tupleIJiiiiEEENS1_10collective13CollectiveMmaINS1_37MainloopSm90TmaGmmaWarpSpecializedFP8ILi28ENS5_IJNS4_1CILi2EEESB_NSA_ILi1EEEEEENS1_35KernelTmaWarpSpecializedCooperativeEEENS5_IJNSA_ILi128EEESG_NSA_ILi32EEEEEENS_12float_e4m3_tENS5_IJlSC_lEEESJ_SK_NS4_8TiledMMAINS4_8MMA_AtomIJNS4_4SM904GMMA31MMA_64x128x32_F32E4M3E4M3_SS_TNILNSO_7ScaleInE1ELSQ_1EEEEEENS4_6LayoutINS5_IJSB_SC_SC_EEENS5_IJSC_NSA_ILi0EEESV_EEEEENS5_IJNS4_10UnderscoreESY_SY_EEEEENS4_23SM90_TMA_LOAD_MULTICASTENS4_14ComposedLayoutINS4_7SwizzleILi1ELi4ELi3EEENS4_18smem_ptr_flag_bitsILi8EEENST_INS5_IJNSA_ILi8EEESH_EEENS5_IJSH_SC_EEEEEEEvNS4_8identityES11_S1B_vS1C_EENS_8epilogue10collective6detail29Sm90TmaWarpSpecializedAdapterINS1F_15DefaultEpilogueISJ_SK_SK_NS1E_6thread17LinearCombinationISJ_Li1EffLNS1J_9ScaleType4KindE0ELNS_15FloatRoundStyleE2ESJ_EENS1_15EpilogueDefaultEEEEEvvEEEEvNT_6ParamsE,"",@"SHT_CUDA_INFO"
	.sectionflags	@""
	.align	4


	//----- nvinfo : EIATTR_CUDA_API_VERSION
	.align		4
        /*0000*/ 	.byte	0x04, 0x37
        /*0002*/ 	.short	(.L_18 - .L_17)
.L_17:
        /*0004*/ 	.word	0x00000082


	//----- nvinfo : EIATTR_KPARAM_INFO
	.align		4
.L_18:
        /*0008*/ 	.byte	0x04, 0x17
        /*000a*/ 	.short	(.L_20 - .L_19)
.L_19:
        /*000c*/ 	.word	0x00000000
        /*0010*/ 	.short	0x0000
        /*0012*/ 	.short	0x0070
        /*0014*/ 	.byte	0x00, 0xf0, 0x01, 0x10


	//----- nvinfo : EIATTR_SPARSE_MMA_MASK
	.align		4
.L_20:
        /*0018*/ 	.byte	0x03, 0x50
        /*001a*/ 	.short	0x0000


	//----- nvinfo : EIATTR_MAXREG_COUNT
	.align		4
        /*001c*/ 	.byte	0x03, 0x1b
        /*001e*/ 	.short	0x00a8


	//----- nvinfo : EIATTR_NUM_BARRIERS
	.align		4
        /*0020*/ 	.byte	0x02, 0x4c
        /*0022*/ 	.byte	0x01
	.zero		1


	//----- nvinfo : EIATTR_MERCURY_ISA_VERSION
	.align		4
        /*0024*/ 	.byte	0x03, 0x5f
        /*0026*/ 	.short	0x0101


	//----- nvinfo : EIATTR_INT_WARP_WIDE_INSTR_OFFSETS
	.align		4
        /*0028*/ 	.byte	0x04, 0x31
        /*002a*/ 	.short	(.L_22 - .L_21)


	//   ....[0]....
.L_21:
        /*002c*/ 	.word	0x000007d0


	//   ....[1]....
        /*0030*/ 	.word	0x00000800


	//   ....[2]....
        /*0034*/ 	.word	0x00000980


	//----- nvinfo : EIATTR_COOP_GROUP_MASK_REGIDS
	.align		4
.L_22:
        /*0038*/ 	.byte	0x04, 0x29
        /*003a*/ 	.short	(.L_24 - .L_23)


	//   ....[0]....
.L_23:
        /*003c*/ 	.word	0xffffffff


	//   ....[1]....
        /*0040*/ 	.word	0xffffffff


	//   ....[2]....
        /*0044*/ 	.word	0xffffffff


	//   ....[3]....
        /*0048*/ 	.word	0xffffffff


	//   ....[4]....
        /*004c*/ 	.word	0xffffffff


	//   ....[5]....
        /*0050*/ 	.word	0xffffffff


	//----- nvinfo : EIATTR_COOP_GROUP_INSTR_OFFSETS
	.align		4
.L_24:
        /*0054*/ 	.byte	0x04, 0x28
        /*0056*/ 	.short	(.L_26 - .L_25)


	//   ....[0]....
.L_25:
        /*0058*/ 	.word	0x00000060


	//   ....[1]....
        /*005c*/ 	.word	0x00000070


	//   ....[2]....
        /*0060*/ 	.word	0x00000130


	//   ....[3]....
        /*0064*/ 	.word	0x00000600


	//   ....[4]....
        /*0068*/ 	.word	0x00000b20


	//   ....[5]....
        /*006c*/ 	.word	0x000015a0


	//----- nvinfo : EIATTR_REG_RECONFIG
	.align		4
.L_26:
        /*0070*/ 	.byte	0x01, 0x54
	.zero		2


	//----- nvinfo : EIATTR_MBARRIER_INSTR_OFFSETS
	.align		4
        /*0074*/ 	.byte	0x04, 0x39
        /*0076*/ 	.short	(.L_28 - .L_27)


	//   ....[0]....
.L_27:
        /*0078*/ 	.word	0x00000250
        /*007c*/ 	.word	0x000000ff
        /*0080*/ 	.word	0x00000000
        /*0084*/ 	.short	0x0100
        /*0086*/ 	.byte	0x08
	.zero		1


	//   ....[1]....
        /*0088*/ 	.word	0x00000260
        /*008c*/ 	.word	0x000000ff
        /*0090*/ 	.word	0x000000e0
        /*0094*/ 	.short	0x0100
        /*0096*/ 	.byte	0x08
	.zero		1


	//   ....[2]....
        /*0098*/ 	.word	0x00000270
        /*009c*/ 	.word	0x000000ff
        /*00a0*/ 	.word	0x00000008
        /*00a4*/ 	.short	0x0100
        /*00a6*/ 	.byte	0x08
	.zero		1


	//   ....[3]....
        /*00a8*/ 	.word	0x00000280
        /*00ac*/ 	.word	0x000000ff
        /*00b0*/ 	.word	0x000000e8
        /*00b4*/ 	.short	0x0100
        /*00b6*/ 	.byte	0x08
	.zero		1


	//   ....[4]....
        /*00b8*/ 	.word	0x00000290
        /*00bc*/ 	.word	0x000000ff
        /*00c0*/ 	.word	0x00000010
        /*00c4*/ 	.short	0x0100
        /*00c6*/ 	.byte	0x08
	.zero		1


	//   ....[5]....
        /*00c8*/ 	.word	0x000002a0
        /*00cc*/ 	.word	0x000000ff
        /*00d0*/ 	.word	0x000000f0
        /*00d4*/ 	.short	0x0100
        /*00d6*/ 	.byte	0x08
	.zero		1


	//   ....[6]....
        /*00d8*/ 	.word	0x000002b0
        /*00dc*/ 	.word	0x000000ff
        /*00e0*/ 	.word	0x00000018
        /*00e4*/ 	.short	0x0100
        /*00e6*/ 	.byte	0x08
	.zero		1


	//   ....[7]....
        /*00e8*/ 	.word	0x000002c0
        /*00ec*/ 	.word	0x000000ff
        /*00f0*/ 	.word	0x000000f8
        /*00f4*/ 	.short	0x0100
        /*00f6*/ 	.byte	0x08
	.zero		1


	//   ....[8]....
        /*00f8*/ 	.word	0x000002d0
        /*00fc*/ 	.word	0x000000ff
        /*0100*/ 	.word	0x00000020
        /*0104*/ 	.short	0x0100
        /*0106*/ 	.byte	0x08
	.zero		1


	//   ....[9]....
        /*0108*/ 	.word	0x000002e0
        /*010c*/ 	.word	0x000000ff
        /*0110*/ 	.word	0x00000100
        /*0114*/ 	.short	0x0100
        /*0116*/ 	.byte	0x08
	.zero		1


	//   ....[10]....
        /*0118*/ 	.word	0x000002f0
        /*011c*/ 	.word	0x000000ff
        /*0120*/ 	.word	0x00000028
        /*0124*/ 	.short	0x0100
        /*0126*/ 	.byte	0x08
	.zero		1


	//   ....[11]....
        /*0128*/ 	.word	0x00000300
        /*012c*/ 	.word	0x000000ff
        /*0130*/ 	.word	0x00000108
        /*0134*/ 	.short	0x0100
        /*0136*/ 	.byte	0x08
	.zero		1


	//   ....[12]....
        /*0138*/ 	.word	0x00000310
        /*013c*/ 	.word	0x000000ff
        /*0140*/ 	.word	0x00000030
        /*0144*/ 	.short	0x0100
        /*0146*/ 	.byte	0x08
	.zero		1


	//   ....[13]....
        /*0148*/ 	.word	0x00000320
        /*014c*/ 	.word	0x000000ff
        /*0150*/ 	.word	0x00000110
        /*0154*/ 	.short	0x0100
        /*0156*/ 	.byte	0x08
	.zero		1


	//   ....[14]....
        /*0158*/ 	.word	0x00000330
        /*015c*/ 	.word	0x000000ff
        /*0160*/ 	.word	0x00000038
        /*0164*/ 	.short	0x0100
        /*0166*/ 	.byte	0x08
	.zero		1


	//   ....[15]....
        /*0168*/ 	.word	0x00000340
        /*016c*/ 	.word	0x000000ff
        /*0170*/ 	.word	0x00000118
        /*0174*/ 	.short	0x0100
        /*0176*/ 	.byte	0x08
	.zero		1


	//   ....[16]....
        /*0178*/ 	.word	0x00000350
        /*017c*/ 	.word	0x000000ff
        /*0180*/ 	.word	0x00000040
        /*0184*/ 	.short	0x0100
        /*0186*/ 	.byte	0x08
	.zero		1


	//   ....[17]....
        /*0188*/ 	.word	0x00000360
        /*018c*/ 	.word	0x000000ff
        /*0190*/ 	.word	0x00000120
        /*0194*/ 	.short	0x0100
        /*0196*/ 	.byte	0x08
	.zero		1


	//   ....[18]....
        /*0198*/ 	.word	0x00000370
        /*019c*/ 	.word	0x000000ff
        /*01a0*/ 	.word	0x00000048
        /*01a4*/ 	.short	0x0100
        /*01a6*/ 	.byte	0x08
	.zero		1


	//   ....[19]....
        /*01a8*/ 	.word	0x00000380
        /*01ac*/ 	.word	0x000000ff
        /*01b0*/ 	.word	0x00000128
        /*01b4*/ 	.short	0x0100
        /*01b6*/ 	.byte	0x08
	.zero		1


	//   ....[20]....
        /*01b8*/ 	.word	0x00000390
        /*01bc*/ 	.word	0x000000ff
        /*01c0*/ 	.word	0x00000050
        /*01c4*/ 	.short	0x0100
        /*01c6*/ 	.byte	0x08
	.zero		1


	//   ....[21]....
        /*01c8*/ 	.word	0x000003a0
        /*01cc*/ 	.word	0x000000ff
        /*01d0*/ 	.word	0x00000130
        /*01d4*/ 	.short	0x0100
        /*01d6*/ 	.byte	0x08
	.zero		1


	//   ....[22]....
        /*01d8*/ 	.word	0x000003b0
        /*01dc*/ 	.word	0x000000ff
        /*01e0*/ 	.word	0x00000058
        /*01e4*/ 	.short	0x0100
        /*01e6*/ 	.byte	0x08
	.zero		1


	//   ....[23]....
        /*01e8*/ 	.word	0x000003c0
        /*01ec*/ 	.word	0x000000ff
        /*01f0*/ 	.word	0x00000138
        /*01f4*/ 	.short	0x0100
        /*01f6*/ 	.byte	0x08
	.zero		1


	//   ....[24]....
        /*01f8*/ 	.word	0x000003d0
        /*01fc*/ 	.word	0x000000ff
        /*0200*/ 	.word	0x00000060
        /*0204*/ 	.short	0x0100
        /*0206*/ 	.byte	0x08
	.zero		1


	//   ....[25]....
        /*0208*/ 	.word	0x000003e0
        /*020c*/ 	.word	0x000000ff
        /*0210*/ 	.word	0x00000140
        /*0214*/ 	.short	0x0100
        /*0216*/ 	.byte	0x08
	.zero		1


	//   ....[26]....
        /*0218*/ 	.word	0x000003f0
        /*021c*/ 	.word	0x000000ff
        /*0220*/ 	.word	0x00000068
        /*0224*/ 	.short	0x0100
        /*0226*/ 	.byte	0x08
	.zero		1


	//   ....[27]....
        /*0228*/ 	.word	0x00000400
        /*022c*/ 	.word	0x000000ff
        /*0230*/ 	.word	0x00000148
        /*0234*/ 	.short	0x0100
        /*0236*/ 	.byte	0x08
	.zero		1


	//   ....[28]....
        /*0238*/ 	.word	0x00000410
        /*023c*/ 	.word	0x000000ff
        /*0240*/ 	.word	0x00000070
        /*0244*/ 	.short	0x0100
        /*0246*/ 	.byte	0x08
	.zero		1


	//   ....[29]....
        /*0248*/ 	.word	0x00000420
        /*024c*/ 	.word	0x000000ff
        /*0250*/ 	.word	0x00000150
        /*0254*/ 	.short	0x0100
        /*0256*/ 	.byte	0x08
	.zero		1


	//   ....[30]....
        /*0258*/ 	.word	0x00000430
        /*025c*/ 	.word	0x000000ff
        /*0260*/ 	.word	0x00000078
        /*0264*/ 	.short	0x0100
        /*0266*/ 	.byte	0x08
	.zero		1


	//   ....[31]....
        /*0268*/ 	.word	0x00000440
        /*026c*/ 	.word	0x000000ff
        /*0270*/ 	.word	0x00000158
        /*0274*/ 	.short	0x0100
        /*0276*/ 	.byte	0x08
	.zero		1


	//   ....[32]....
        /*0278*/ 	.word	0x00000450
        /*027c*/ 	.word	0x000000ff
        /*0280*/ 	.word	0x00000080
        /*0284*/ 	.short	0x0100
        /*0286*/ 	.byte	0x08
	.zero		1


	//   ....[33]....
        /*0288*/ 	.word	0x00000460
        /*028c*/ 	.word	0x000000ff
        /*0290*/ 	.word	0x00000160
        /*0294*/ 	.short	0x0100
        /*0296*/ 	.byte	0x08
	.zero		1


	//   ....[34]....
        /*0298*/ 	.word	0x00000470
        /*029c*/ 	.word	0x000000ff
        /*02a0*/ 	.word	0x00000088
        /*02a4*/ 	.short	0x0100
        /*02a6*/ 	.byte	0x08
	.zero		1


	//   ....[35]....
        /*02a8*/ 	.word	0x00000480
        /*02ac*/ 	.word	0x000000ff
        /*02b0*/ 	.word	0x00000168
        /*02b4*/ 	.short	0x0100
        /*02b6*/ 	.byte	0x08
	.zero		1


	//   ....[36]....
        /*02b8*/ 	.word	0x00000490
        /*02bc*/ 	.word	0x000000ff
        /*02c0*/ 	.word	0x00000090
        /*02c4*/ 	.short	0x0100
        /*02c6*/ 	.byte	0x08
	.zero		1


	//   ....[37]....
        /*02c8*/ 	.word	0x000004a0
        /*02cc*/ 	.word	0x000000ff
        /*02d0*/ 	.word	0x00000170
        /*02d4*/ 	.short	0x0100
        /*02d6*/ 	.byte	0x08
	.zero		1


	//   ....[38]....
        /*02d8*/ 	.word	0x000004b0
        /*02dc*/ 	.word	0x000000ff
        /*02e0*/ 	.word	0x00000098
        /*02e4*/ 	.short	0x0100
        /*02e6*/ 	.byte	0x08
	.zero		1


	//   ....[39]....
        /*02e8*/ 	.word	0x000004c0
        /*02ec*/ 	.word	0x000000ff
        /*02f0*/ 	.word	0x00000178
        /*02f4*/ 	.short	0x0100
        /*02f6*/ 	.byte	0x08
	.zero		1


	//   ....[40]....
        /*02f8*/ 	.word	0x000004d0
        /*02fc*/ 	.word	0x000000ff
        /*0300*/ 	.word	0x000000a0
        /*0304*/ 	.short	0x0100
        /*0306*/ 	.byte	0x08
	.zero		1


	//   ....[41]....
        /*0308*/ 	.word	0x000004e0
        /*030c*/ 	.word	0x000000ff
        /*0310*/ 	.word	0x00000180
        /*0314*/ 	.short	0x0100
        /*0316*/ 	.byte	0x08
	.zero		1


	//   ....[42]....
        /*0318*/ 	.word	0x000004f0
        /*031c*/ 	.word	0x000000ff
        /*0320*/ 	.word	0x000000a8
        /*0324*/ 	.short	0x0100
        /*0326*/ 	.byte	0x08
	.zero		1


	//   ....[43]....
        /*0328*/ 	.word	0x00000500
        /*032c*/ 	.word	0x000000ff
        /*0330*/ 	.word	0x00000188
        /*0334*/ 	.short	0x0100
        /*0336*/ 	.byte	0x08
	.zero		1


	//   ....[44]....
        /*0338*/ 	.word	0x00000510
        /*033c*/ 	.word	0x000000ff
        /*0340*/ 	.word	0x000000b0
        /*0344*/ 	.short	0x0100
        /*0346*/ 	.byte	0x08
	.zero		1


	//   ....[45]....
        /*0348*/ 	.word	0x00000520
        /*034c*/ 	.word	0x000000ff
        /*0350*/ 	.word	0x00000190
        /*0354*/ 	.short	0x0100
        /*0356*/ 	.byte	0x08
	.zero		1


	//   ....[46]....
        /*0358*/ 	.word	0x00000530
        /*035c*/ 	.word	0x000000ff
        /*0360*/ 	.word	0x000000b8
        /*0364*/ 	.short	0x0100
        /*0366*/ 	.byte	0x08
	.zero		1


	//   ....[47]....
        /*0368*/ 	.word	0x00000540
        /*036c*/ 	.word	0x000000ff
        /*0370*/ 	.word	0x00000198
        /*0374*/ 	.short	0x0100
        /*0376*/ 	.byte	0x08
	.zero		1


	//   ....[48]....
        /*0378*/ 	.word	0x00000550
        /*037c*/ 	.word	0x000000ff
        /*0380*/ 	.word	0x000000c0
        /*0384*/ 	.short	0x0100
        /*0386*/ 	.byte	0x08
	.zero		1


	//   ....[49]....
        /*0388*/ 	.word	0x00000560
        /*038c*/ 	.word	0x000000ff
        /*0390*/ 	.word	0x000001a0
        /*0394*/ 	.short	0x0100
        /*0396*/ 	.byte	0x08
	.zero		1


	//   ....[50]....
        /*0398*/ 	.word	0x00000570
        /*039c*/ 	.word	0x000000ff
        /*03a0*/ 	.word	0x000000c8
        /*03a4*/ 	.short	0x0100
        /*03a6*/ 	.byte	0x08
	.zero		1


	//   ....[51]....
        /*03a8*/ 	.word	0x00000580
        /*03ac*/ 	.word	0x000000ff
        /*03b0*/ 	.word	0x000001a8
        /*03b4*/ 	.short	0x0100
        /*03b6*/ 	.byte	0x08
	.zero		1


	//   ....[52]....
        /*03b8*/ 	.word	0x00000590
        /*03bc*/ 	.word	0x000000ff
        /*03c0*/ 	.word	0x000000d0
        /*03c4*/ 	.short	0x0100
        /*03c6*/ 	.byte	0x08
	.zero		1


	//   ....[53]....
        /*03c8*/ 	.word	0x000005a0
        /*03cc*/ 	.word	0x000000ff
        /*03d0*/ 	.word	0x000001b0
        /*03d4*/ 	.short	0x0100
        /*03d6*/ 	.byte	0x08
	.zero		1


	//   ....[54]....
        /*03d8*/ 	.word	0x000005b0
        /*03dc*/ 	.word	0x000000ff
        /*03e0*/ 	.word	0x000000d8
        /*03e4*/ 	.short	0x0100
        /*03e6*/ 	.byte	0x08
	.zero		1


	//   ....[55]....
        /*03e8*/ 	.word	0x000005c0
        /*03ec*/ 	.word	0x000000ff
        /*03f0*/ 	.word	0x000001b8
        /*03f4*/ 	.short	0x0100
        /*03f6*/ 	.byte	0x08
	.zero		1


	//   ....[56]....
        /*03f8*/ 	.word	0x00000a10
        /*03fc*/ 	.word	0x000000ff
        /*0400*/ 	.word	0x000001d0
        /*0404*/ 	.short	0x0100
        /*0406*/ 	.byte	0x06
	.zero		1


	//   ....[57]....
        /*0408*/ 	.word	0x00000ab0
        /*040c*/ 	.word	0x000000ff
        /*0410*/ 	.word	0x000001d8
        /*0414*/ 	.short	0x0100
        /*0416*/ 	.byte	0x06
	.zero		1


	//   ....[58]....
        /*0418*/ 	.word	0x00001ad0
        /*041c*/ 	.word	0x000000ff
        /*0420*/ 	.word	0x00000000
        /*0424*/ 	.short	0x010a
        /*0426*/ 	.byte	0x06
	.zero		1


	//   ....[59]....
        /*0428*/ 	.word	0x00001b10
        /*042c*/ 	.word	0x000000ff
        /*0430*/ 	.word	0x00000000
        /*0434*/ 	.short	0x010a
        /*0436*/ 	.byte	0x06
	.zero		1


	//   ....[60]....
        /*0438*/ 	.word	0x000023f0
        /*043c*/ 	.word	0x000000ff
        /*0440*/ 	.word	0x00000000
        /*0444*/ 	.short	0x010a
        /*0446*/ 	.byte	0x0c
	.zero		1


	//   ....[61]....
        /*0448*/ 	.word	0x00002430
        /*044c*/ 	.word	0x000000ff
        /*0450*/ 	.word	0x00000000
        /*0454*/ 	.short	0x010a
        /*0456*/ 	.byte	0x0c
	.zero		1


	//   ....[62]....
        /*0458*/ 	.word	0x00002a10
        /*045c*/ 	.word	0x0000008c
        /*0460*/ 	.word	0x00000000
        /*0464*/ 	.short	0x0101
        /*0466*/ 	.byte	0x3f
	.zero		1


	//   ....[63]....
        /*0468*/ 	.word	0x000030b0
        /*046c*/ 	.word	0x0000000c
        /*0470*/ 	.word	0x00000000
        /*0474*/ 	.short	0x0101
        /*0476*/ 	.byte	0x3f
	.zero		1


	//   ....[64]....
        /*0478*/ 	.word	0x00008a70
        /*047c*/ 	.word	0x00000012
        /*0480*/ 	.word	0x000000e0
        /*0484*/ 	.short	0x010a
        /*0486*/ 	.byte	0x3f
	.zero		1


	//   ....[65]....
        /*0488*/ 	.word	0x00008e10
        /*048c*/ 	.word	0x00000006
        /*0490*/ 	.word	0x000001d8
        /*0494*/ 	.short	0x0101
        /*0496*/ 	.byte	0x3f
	.zero		1


	//   ....[66]....
        /*0498*/ 	.word	0x00009530
        /*049c*/ 	.word	0x00000006
        /*04a0*/ 	.word	0x00000000
        /*04a4*/ 	.short	0x010a
        /*04a6*/ 	.byte	0x3f
	.zero		1


	//   ....[67]....
        /*04a8*/ 	.word	0x000095b0
        /*04ac*/ 	.word	0x00000007
        /*04b0*/ 	.word	0x00000000
        /*04b4*/ 	.short	0x010a
        /*04b6*/ 	.byte	0x3f
	.zero		1


	//   ....[68]....
        /*04b8*/ 	.word	0x00009640
        /*04bc*/ 	.word	0x00000006
        /*04c0*/ 	.word	0x00000000
        /*04c4*/ 	.short	0x010a
        /*04c6*/ 	.byte	0x3f
	.zero		1


	//   ....[69]....
        /*04c8*/ 	.word	0x000096d0
        /*04cc*/ 	.word	0x00000009
        /*04d0*/ 	.word	0x00000000
        /*04d4*/ 	.short	0x010a
        /*04d6*/ 	.byte	0x3f
	.zero		1


	//   ....[70]....
        /*04d8*/ 	.word	0x00009760
        /*04dc*/ 	.word	0x00000006
        /*04e0*/ 	.word	0x00000000
        /*04e4*/ 	.short	0x010a
        /*04e6*/ 	.byte	0x3f
	.zero		1


	//   ....[71]....
        /*04e8*/ 	.word	0x000097f0
        /*04ec*/ 	.word	0x00000009
        /*04f0*/ 	.word	0x00000000
        /*04f4*/ 	.short	0x010a
        /*04f6*/ 	.byte	0x3f
	.zero		1


	//   ....[72]....
        /*04f8*/ 	.word	0x00009880
        /*04fc*/ 	.word	0x00000006
        /*0500*/ 	.word	0x00000000
        /*0504*/ 	.short	0x010a
        /*0506*/ 	.byte	0x3f
	.zero		1


	//   ....[73]....
        /*0508*/ 	.word	0x00009910
        /*050c*/ 	.word	0x00000009
        /*0510*/ 	.word	0x00000000
        /*0514*/ 	.short	0x010a
        /*0516*/ 	.byte	0x3f
	.zero		1


	//   ....[74]....
        /*0518*/ 	.word	0x000099a0
        /*051c*/ 	.word	0x00000006
        /*0520*/ 	.word	0x00000000
        /*0524*/ 	.short	0x010a
        /*0526*/ 	.byte	0x3f
	.zero		1


	//   ....[75]....
        /*0528*/ 	.word	0x00009a30
        /*052c*/ 	.word	0x00000009
        /*0530*/ 	.word	0x00000000
        /*0534*/ 	.short	0x010a
        /*0536*/ 	.byte	0x3f
	.zero		1


	//   ....[76]....
        /*0538*/ 	.word	0x00009ac0
        /*053c*/ 	.word	0x00000006
        /*0540*/ 	.word	0x00000000
        /*0544*/ 	.short	0x010a
        /*0546*/ 	.byte	0x3f
	.zero		1


	//   ....[77]....
        /*0548*/ 	.word	0x00009b50
        /*054c*/ 	.word	0x00000009
        /*0550*/ 	.word	0x00000000
        /*0554*/ 	.short	0x010a
        /*0556*/ 	.byte	0x3f
	.zero		1


	//   ....[78]....
        /*0558*/ 	.word	0x00009be0
        /*055c*/ 	.word	0x00000006
        /*0560*/ 	.word	0x00000000
        /*0564*/ 	.short	0x010a
        /*0566*/ 	.byte	0x3f
	.zero		1


	//   ....[79]....
        /*0568*/ 	.word	0x00009c70
        /*056c*/ 	.word	0x00000009
        /*0570*/ 	.word	0x00000000
        /*0574*/ 	.short	0x010a
        /*0576*/ 	.byte	0x3f
	.zero		1


	//   ....[80]....
        /*0578*/ 	.word	0x00009d00
        /*057c*/ 	.word	0x00000006
        /*0580*/ 	.word	0x00000000
        /*0584*/ 	.short	0x010a
        /*0586*/ 	.byte	0x3f
	.zero		1


	//   ....[81]....
        /*0588*/ 	.word	0x00009d90
        /*058c*/ 	.word	0x00000009
        /*0590*/ 	.word	0x00000000
        /*0594*/ 	.short	0x010a
        /*0596*/ 	.byte	0x3f
	.zero		1


	//   ....[82]....
        /*0598*/ 	.word	0x00009e20
        /*059c*/ 	.word	0x00000006
        /*05a0*/ 	.word	0x00000000
        /*05a4*/ 	.short	0x010a
        /*05a6*/ 	.byte	0x3f
	.zero		1


	//   ....[83]....
        /*05a8*/ 	.word	0x00009eb0
        /*05ac*/ 	.word	0x00000009
        /*05b0*/ 	.word	0x00000000
        /*05b4*/ 	.short	0x010a
        /*05b6*/ 	.byte	0x3f
	.zero		1


	//   ....[84]....
        /*05b8*/ 	.word	0x00009f40
        /*05bc*/ 	.word	0x00000006
        /*05c0*/ 	.word	0x00000000
        /*05c4*/ 	.short	0x010a
        /*05c6*/ 	.byte	0x3f
	.zero		1


	//   ....[85]....
        /*05c8*/ 	.word	0x00009fd0
        /*05cc*/ 	.word	0x00000009
        /*05d0*/ 	.word	0x00000000
        /*05d4*/ 	.short	0x010a
        /*05d6*/ 	.byte	0x3f
	.zero		1


	//   ....[86]....
        /*05d8*/ 	.word	0x0000a060
        /*05dc*/ 	.word	0x00000006
        /*05e0*/ 	.word	0x00000000
        /*05e4*/ 	.short	0x010a
        /*05e6*/ 	.byte	0x3f
	.zero		1


	//   ....[87]....
        /*05e8*/ 	.word	0x0000a0f0
        /*05ec*/ 	.word	0x00000009
        /*05f0*/ 	.word	0x00000000
        /*05f4*/ 	.short	0x010a
        /*05f6*/ 	.byte	0x3f
	.zero		1


	//   ....[88]....
        /*05f8*/ 	.word	0x0000a180
        /*05fc*/ 	.word	0x00000006
        /*0600*/ 	.word	0x00000000
        /*0604*/ 	.short	0x010a
        /*0606*/ 	.byte	0x3f
	.zero		1


	//   ....[89]....
        /*0608*/ 	.word	0x0000a210
        /*060c*/ 	.word	0x00000009
        /*0610*/ 	.word	0x00000000
        /*0614*/ 	.short	0x010a
        /*0616*/ 	.byte	0x3f
	.zero		1


	//   ....[90]....
        /*0618*/ 	.word	0x0000a2a0
        /*061c*/ 	.word	0x00000006
        /*0620*/ 	.word	0x00000000
        /*0624*/ 	.short	0x010a
        /*0626*/ 	.byte	0x3f
	.zero		1


	//   ....[91]....
        /*0628*/ 	.word	0x0000a330
        /*062c*/ 	.word	0x00000009
        /*0630*/ 	.word	0x00000000
        /*0634*/ 	.short	0x010a
        /*0636*/ 	.byte	0x3f
	.zero		1


	//   ....[92]....
        /*0638*/ 	.word	0x0000a3c0
        /*063c*/ 	.word	0x00000006
        /*0640*/ 	.word	0x00000000
        /*0644*/ 	.short	0x010a
        /*0646*/ 	.byte	0x3f
	.zero		1


	//   ....[93]....
        /*0648*/ 	.word	0x0000a450
        /*064c*/ 	.word	0x00000003
        /*0650*/ 	.word	0x00000000
        /*0654*/ 	.short	0x010a
        /*0656*/ 	.byte	0x3f
	.zero		1


	//   ....[94]....
        /*0658*/ 	.word	0x0000a4c0
        /*065c*/ 	.word	0x0000000d
        /*0660*/ 	.word	0x00000000
        /*0664*/ 	.short	0x010a
        /*0666*/ 	.byte	0x3f
	.zero		1


	//   ....[95]....
        /*0668*/ 	.word	0x0000a520
        /*066c*/ 	.word	0x00000091
        /*0670*/ 	.word	0x00000000
        /*0674*/ 	.short	0x010a
        /*0676*/ 	.byte	0x3f
	.zero		1


	//   ....[96]....
        /*0678*/ 	.word	0x0000a5f0
        /*067c*/ 	.word	0x00000012
        /*0680*/ 	.word	0x000000e0
        /*0684*/ 	.short	0x010a
        /*0686*/ 	.byte	0x3f
	.zero		1


	//   ....[97]....
        /*0688*/ 	.word	0x0000a6c0
        /*068c*/ 	.word	0x00000006
        /*0690*/ 	.word	0x00000000
        /*0694*/ 	.short	0x010a
        /*0696*/ 	.byte	0x3f
	.zero		1


	//   ....[98]....
        /*0698*/ 	.word	0x0000a710
        /*069c*/ 	.word	0x00000007
        /*06a0*/ 	.word	0x00000000
        /*06a4*/ 	.short	0x010a
        /*06a6*/ 	.byte	0x3f
	.zero		1


	//   ....[99]....
        /*06a8*/ 	.word	0x0000a760
        /*06ac*/ 	.word	0x00000006
        /*06b0*/ 	.word	0x00000000
        /*06b4*/ 	.short	0x010a
        /*06b6*/ 	.byte	0x3f
	.zero		1


	//   ....[100]....
        /*06b8*/ 	.word	0x0000a7b0
        /*06bc*/ 	.word	0x00000009
        /*06c0*/ 	.word	0x00000000
        /*06c4*/ 	.short	0x010a
        /*06c6*/ 	.byte	0x3f
	.zero		1


	//   ....[101]....
        /*06c8*/ 	.word	0x0000a800
        /*06cc*/ 	.word	0x00000006
        /*06d0*/ 	.word	0x00000000
        /*06d4*/ 	.short	0x010a
        /*06d6*/ 	.byte	0x3f
	.zero		1


	//   ....[102]....
        /*06d8*/ 	.word	0x0000a850
        /*06dc*/ 	.word	0x00000009
        /*06e0*/ 	.word	0x00000000
        /*06e4*/ 	.short	0x010a
        /*06e6*/ 	.byte	0x3f
	.zero		1


	//   ....[103]....
        /*06e8*/ 	.word	0x0000a8a0
        /*06ec*/ 	.word	0x00000006
        /*06f0*/ 	.word	0x00000000
        /*06f4*/ 	.short	0x010a
        /*06f6*/ 	.byte	0x3f
	.zero		1


	//   ....[104]....
        /*06f8*/ 	.word	0x0000a8f0
        /*06fc*/ 	.word	0x00000009
        /*0700*/ 	.word	0x00000000
        /*0704*/ 	.short	0x010a
        /*0706*/ 	.byte	0x3f
	.zero		1


	//   ....[105]....
        /*0708*/ 	.word	0x0000a940
        /*070c*/ 	.word	0x00000006
        /*0710*/ 	.word	0x00000000
        /*0714*/ 	.short	0x010a
        /*0716*/ 	.byte	0x3f
	.zero		1


	//   ....[106]....
        /*0718*/ 	.word	0x0000a990
        /*071c*/ 	.word	0x00000009
        /*0720*/ 	.word	0x00000000
        /*0724*/ 	.short	0x010a
        /*0726*/ 	.byte	0x3f
	.zero		1


	//   ....[107]....
        /*0728*/ 	.word	0x0000a9e0
        /*072c*/ 	.word	0x00000006
        /*0730*/ 	.word	0x00000000
        /*0734*/ 	.short	0x010a
        /*0736*/ 	.byte	0x3f
	.zero		1


	//   ....[108]....
        /*0738*/ 	.word	0x0000aa30
        /*073c*/ 	.word	0x00000009
        /*0740*/ 	.word	0x00000000
        /*0744*/ 	.short	0x010a
        /*0746*/ 	.byte	0x3f
	.zero		1


	//   ....[109]....
        /*0748*/ 	.word	0x0000aa80
        /*074c*/ 	.word	0x00000006
        /*0750*/ 	.word	0x00000000
        /*0754*/ 	.short	0x010a
        /*0756*/ 	.byte	0x3f
	.zero		1


	//   ....[110]....
        /*0758*/ 	.word	0x0000aad0
        /*075c*/ 	.word	0x00000009
        /*0760*/ 	.word	0x00000000
        /*0764*/ 	.short	0x010a
        /*0766*/ 	.byte	0x3f
	.zero		1


	//   ....[111]....
        /*0768*/ 	.word	0x0000ab20
        /*076c*/ 	.word	0x00000006
        /*0770*/ 	.word	0x00000000
        /*0774*/ 	.short	0x010a
        /*0776*/ 	.byte	0x3f
	.zero		1


	//   ....[112]....
        /*0778*/ 	.word	0x0000ab70
        /*077c*/ 	.word	0x00000009
        /*0780*/ 	.word	0x00000000
        /*0784*/ 	.short	0x010a
        /*0786*/ 	.byte	0x3f
	.zero		1


	//   ....[113]....
        /*0788*/ 	.word	0x0000abc0
        /*078c*/ 	.word	0x00000006
        /*0790*/ 	.word	0x00000000
        /*0794*/ 	.short	0x010a
        /*0796*/ 	.byte	0x3f
	.zero		1


	//   ....[114]....
        /*0798*/ 	.word	0x0000ac10
        /*079c*/ 	.word	0x00000009
        /*07a0*/ 	.word	0x00000000
        /*07a4*/ 	.short	0x010a
        /*07a6*/ 	.byte	0x3f
	.zero		1


	//   ....[115]....
        /*07a8*/ 	.word	0x0000ac60
        /*07ac*/ 	.word	0x00000006
        /*07b0*/ 	.word	0x00000000
        /*07b4*/ 	.short	0x010a
        /*07b6*/ 	.byte	0x3f
	.zero		1


	//   ....[116]....
        /*07b8*/ 	.word	0x0000acb0
        /*07bc*/ 	.word	0x00000009
        /*07c0*/ 	.word	0x00000000
        /*07c4*/ 	.short	0x010a
        /*07c6*/ 	.byte	0x3f
	.zero		1


	//   ....[117]....
        /*07c8*/ 	.word	0x0000ad00
        /*07cc*/ 	.word	0x00000006
        /*07d0*/ 	.word	0x00000000
        /*07d4*/ 	.short	0x010a
        /*07d6*/ 	.byte	0x3f
	.zero		1


	//   ....[118]....
        /*07d8*/ 	.word	0x0000ad50
        /*07dc*/ 	.word	0x00000009
        /*07e0*/ 	.word	0x00000000
        /*07e4*/ 	.short	0x010a
        /*07e6*/ 	.byte	0x3f
	.zero		1


	//   ....[119]....
        /*07e8*/ 	.word	0x0000ada0
        /*07ec*/ 	.word	0x00000006
        /*07f0*/ 	.word	0x00000000
        /*07f4*/ 	.short	0x010a
        /*07f6*/ 	.byte	0x3f
	.zero		1


	//   ....[120]....
        /*07f8*/ 	.word	0x0000adf0
        /*07fc*/ 	.word	0x00000009
        /*0800*/ 	.word	0x00000000
        /*0804*/ 	.short	0x010a
        /*0806*/ 	.byte	0x3f
	.zero		1


	//   ....[121]....
        /*0808*/ 	.word	0x0000ae40
        /*080c*/ 	.word	0x00000006
        /*0810*/ 	.word	0x00000000
        /*0814*/ 	.short	0x010a
        /*0816*/ 	.byte	0x3f
	.zero		1


	//   ....[122]....
        /*0818*/ 	.word	0x0000ae90
        /*081c*/ 	.word	0x00000009
        /*0820*/ 	.word	0x00000000
        /*0824*/ 	.short	0x010a
        /*0826*/ 	.byte	0x3f
	.zero		1


	//   ....[123]....
        /*0828*/ 	.word	0x0000aee0
        /*082c*/ 	.word	0x00000006
        /*0830*/ 	.word	0x00000000
        /*0834*/ 	.short	0x010a
        /*0836*/ 	.byte	0x3f
	.zero		1


	//----- nvinfo : EIATTR_NUM_MBARRIERS
	.align		4
.L_28:
        /*0838*/ 	.byte	0x03, 0x38
        /*083a*/ 	.short	0x003a


	//----- nvinfo : EIATTR_EXIT_INSTR_OFFSETS
	.align		4
        /*083c*/ 	.byte	0x04, 0x1c
        /*083e*/ 	.short	(.L_30 - .L_29)


	//   ....[0]....
.L_29:
        /*0840*/ 	.word	0x00000c80


	//   ....[1]....
        /*0844*/ 	.word	0x00001470


	//   ....[2]....
        /*0848*/ 	.word	0x000080c0


	//   ....[3]....
        /*084c*/ 	.word	0x00008620


	//   ....[4]....
        /*0850*/ 	.word	0x0000a4a0


	//----- nvinfo : EIATTR_MAX_THREADS
	.align		4
.L_30:
        /*0854*/ 	.byte	0x04, 0x05
        /*0856*/ 	.short	(.L_32 - .L_31)
.L_31:
        /*0858*/ 	.word	0x00000180
        /*085c*/ 	.word	0x00000001
        /*0860*/ 	.word	0x00000001


	//----- nvinfo : EIATTR_CRS_STACK_SIZE
	.align		4
.L_32:
        /*0864*/ 	.byte	0x04, 0x1e
        /*0866*/ 	.short	(.L_34 - .L_33)
.L_33:
        /*0868*/ 	.word	0x00000000


	//----- nvinfo : EIATTR_CBANK_PARAM_SIZE
	.align		4
.L_34:
        /*086c*/ 	.byte	0x03, 0x19
        /*086e*/ 	.short	0x0470


	//----- nvinfo : EIATTR_PARAM_CBANK
	.align		4
        /*0870*/ 	.byte	0x04, 0x0a
        /*0872*/ 	.short	(.L_36 - .L_35)
	.align		4
.L_35:
        /*0874*/ 	.word	index@(.nv.constant0._ZN7cutlass13device_kernelINS_4gemm6kernel13GemmUniversalIN4cute5tupleIJiiiiEEENS1_10collective13CollectiveMmaINS1_37MainloopSm90TmaGmmaWarpSpecializedFP8ILi28ENS5_IJNS4_1CILi2EEESB_NSA_ILi1EEEEEENS1_35KernelTmaWarpSpecializedCooperativeEEENS5_IJNSA_ILi128EEESG_NSA_ILi32EEEEEENS_12float_e4m3_tENS5_IJlSC_lEEESJ_SK_NS4_8TiledMMAINS4_8MMA_AtomIJNS4_4SM904GMMA31MMA_64x128x32_F32E4M3E4M3_SS_TNILNSO_7ScaleInE1ELSQ_1EEEEEENS4_6LayoutINS5_IJSB_SC_SC_EEENS5_IJSC_NSA_ILi0EEESV_EEEEENS5_IJNS4_10UnderscoreESY_SY_EEEEENS4_23SM90_TMA_LOAD_MULTICASTENS4_14ComposedLayoutINS4_7SwizzleILi1ELi4ELi3EEENS4_18smem_ptr_flag_bitsILi8EEENST_INS5_IJNSA_ILi8EEESH_EEENS5_IJSH_SC_EEEEEEEvNS4_8identityES11_S1B_vS1C_EENS_8epilogue10collective6detail29Sm90TmaWarpSpecializedAdapterINS1F_15DefaultEpilogueISJ_SK_SK_NS1E_6thread17LinearCombinationISJ_Li1EffLNS1J_9ScaleType4KindE0ELNS_15FloatRoundStyleE2ESJ_EENS1_15EpilogueDefaultEEEEEvvEEEEvNT_6ParamsE)
        /*0878*/ 	.short	0x0210
        /*087a*/ 	.short	0x0470


	//----- nvinfo : EIATTR_SW_WAR
	.align		4
.L_36:
        /*087c*/ 	.byte	0x04, 0x36
        /*087e*/ 	.short	(.L_38 - .L_37)
.L_37:
        /*0880*/ 	.word	0x00000008
.L_38:


//--------------------- .nv.callgraph             --------------------------
	.section	.nv.callgraph,"",@"SHT_CUDA_CALLGRAPH"
	.align	4
	.sectionentsize	8
	.align		4
        /*0000*/ 	.word	0x00000000
	.align		4
        /*0004*/ 	.word	0xffffffff
	.align		4
        /*0008*/ 	.word	0x00000000
	.align		4
        /*000c*/ 	.word	0xfffffffe
	.align		4
        /*0010*/ 	.word	0x00000000
	.align		4
        /*0014*/ 	.word	0xfffffffd
	.align		4
        /*0018*/ 	.word	0x00000000
	.align		4
        /*001c*/ 	.word	0xfffffffc


//--------------------- .nv.constant4             --------------------------
	.section	.nv.constant4,"a",@progbits
	.align	8
	.align		8
.nv.constant4:
        /*0000*/ 	.dword	_ZN39_INTERNAL_39ca9894_4_k_cu_3d2fa843_51694cuda3std3__45__cpo5beginE
	.align		8
        /*0008*/ 	.dword	_ZN39_INTERNAL_39ca9894_4_k_cu_3d2fa843_51694cuda3std3__45__cpo3endE
	.align		8
        /*0010*/ 	.dword	_ZN39_INTERNAL_39ca9894_4_k_cu_3d2fa843_51694cuda3std3__45__cpo6cbeginE
	.align		8
        /*0018*/ 	.dword	_ZN39_INTERNAL_39ca9894_4_k_cu_3d2fa843_51694cuda3std3__45__cpo4cendE
	.align		8
        /*0020*/ 	.dword	_ZN39_INTERNAL_39ca9894_4_k_cu_3d2fa843_51694cuda3std3__441_GLOBAL__N__39ca9894_4_k_cu_3d2fa843_51696ignoreE
	.align		8
        /*0028*/ 	.dword	_ZN39_INTERNAL_39ca9894_4_k_cu_3d2fa843_51694cuda3std3__419piecewise_constructE
	.align		8
        /*0030*/ 	.dword	_ZN39_INTERNAL_39ca9894_4_k_cu_3d2fa843_51694cuda3std3__48in_placeE
	.align		8
        /*0038*/ 	.dword	_ZN39_INTERNAL_39ca9894_4_k_cu_3d2fa843_51694cuda3std6ranges3__45__cpo4swapE
	.align		8
        /*0040*/ 	.dword	_ZN39_INTERNAL_39ca9894_4_k_cu_3d2fa843_51694cuda3std6ranges3__45__cpo9iter_moveE
	.align		8
        /*0048*/ 	.dword	_ZN39_INTERNAL_39ca9894_4_k_cu_3d2fa843_51694cute7productE
	.align		8
        /*0050*/ 	.dword	_ZN39_INTERNAL_39ca9894_4_k_cu_3d2fa843_51694cute1_E


//--------------------- .text._ZN7cutlass13device_kernelINS_4gemm6kernel13GemmUniversalIN4cute5tupleIJiiiiEEENS1_10collective13CollectiveMmaINS1_37MainloopSm90TmaGmmaWarpSpecializedFP8ILi28ENS5_IJNS4_1CILi2EEESB_NSA_ILi1EEEEEENS1_35KernelTmaWarpSpecializedCooperativeEEENS5_IJNSA_ILi128EEESG_NSA_ILi32EEEEEENS_12float_e4m3_tENS5_IJlSC_lEEESJ_SK_NS4_8TiledMMAINS4_8MMA_AtomIJNS4_4SM904GMMA31MMA_64x128x32_F32E4M3E4M3_SS_TNILNSO_7ScaleInE1ELSQ_1EEEEEENS4_6LayoutINS5_IJSB_SC_SC_EEENS5_IJSC_NSA_ILi0EEESV_EEEEENS5_IJNS4_10UnderscoreESY_SY_EEEEENS4_23SM90_TMA_LOAD_MULTICASTENS4_14ComposedLayoutINS4_7SwizzleILi1ELi4ELi3EEENS4_18smem_ptr_flag_bitsILi8EEENST_INS5_IJNSA_ILi8EEESH_EEENS5_IJSH_SC_EEEEEEEvNS4_8identityES11_S1B_vS1C_EENS_8epilogue10collective6detail29Sm90TmaWarpSpecializedAdapterINS1F_15DefaultEpilogueISJ_SK_SK_NS1E_6thread17LinearCombinationISJ_Li1EffLNS1J_9ScaleType4KindE0ELNS_15FloatRoundStyleE2ESJ_EENS1_15EpilogueDefaultEEEEEvvEEEEvNT_6ParamsE --------------------------
	.section	.text._ZN7cutlass13device_kernelINS_4gemm6kernel13GemmUniversalIN4cute5tupleIJiiiiEEENS1_10collective13CollectiveMmaINS1_37MainloopSm90TmaGmmaWarpSpecializedFP8ILi28ENS5_IJNS4_1CILi2EEESB_NSA_ILi1EEEEEENS1_35KernelTmaWarpSpecializedCooperativeEEENS5_IJNSA_ILi128EEESG_NSA_ILi32EEEEEENS_12float_e4m3_tENS5_IJlSC_lEEESJ_SK_NS4_8TiledMMAINS4_8MMA_AtomIJNS4_4SM904GMMA31MMA_64x128x32_F32E4M3E4M3_SS_TNILNSO_7ScaleInE1ELSQ_1EEEEEENS4_6LayoutINS5_IJSB_SC_SC_EEENS5_IJSC_NSA_ILi0EEESV_EEEEENS5_IJNS4_10UnderscoreESY_SY_EEEEENS4_23SM90_TMA_LOAD_MULTICASTENS4_14ComposedLayoutINS4_7SwizzleILi1ELi4ELi3EEENS4_18smem_ptr_flag_bitsILi8EEENST_INS5_IJNSA_ILi8EEESH_EEENS5_IJSH_SC_EEEEEEEvNS4_8identityES11_S1B_vS1C_EENS_8epilogue10collective6detail29Sm90TmaWarpSpecializedAdapterINS1F_15DefaultEpilogueISJ_SK_SK_NS1E_6thread17LinearCombinationISJ_Li1EffLNS1J_9ScaleType4KindE0ELNS_15FloatRoundStyleE2ESJ_EENS1_15EpilogueDefaultEEEEEvvEEEEvNT_6ParamsE,"ax",@progbits
	.align	128
.text._ZN7cutlass13device_kernelINS_4gemm6kernel13GemmUniversalIN4cute5tupleIJiiiiEEENS1_10collective13CollectiveMmaINS1_37MainloopSm90TmaGmmaWarpSpecializedFP8ILi28ENS5_IJNS4_1CILi2EEESB_NSA_ILi1EEEEEENS1_35KernelTmaWarpSpecializedCooperativeEEENS5_IJNSA_ILi128EEESG_NSA_ILi32EEEEEENS_12float_e4m3_tENS5_IJlSC_lEEESJ_SK_NS4_8TiledMMAINS4_8MMA_AtomIJNS4_4SM904GMMA31MMA_64x128x32_F32E4M3E4M3_SS_TNILNSO_7ScaleInE1ELSQ_1EEEEEENS4_6LayoutINS5_IJSB_SC_SC_EEENS5_IJSC_NSA_ILi0EEESV_EEEEENS5_IJNS4_10UnderscoreESY_SY_EEEEENS4_23SM90_TMA_LOAD_MULTICASTENS4_14ComposedLayoutINS4_7SwizzleILi1ELi4ELi3EEENS4_18smem_ptr_flag_bitsILi8EEENST_INS5_IJNSA_ILi8EEESH_EEENS5_IJSH_SC_EEEEEEEvNS4_8identityES11_S1B_vS1C_EENS_8epilogue10collective6detail29Sm90TmaWarpSpecializedAdapterINS1F_15DefaultEpilogueISJ_SK_SK_NS1E_6thread17LinearCombinationISJ_Li1EffLNS1J_9ScaleType4KindE0ELNS_15FloatRoundStyleE2ESJ_EENS1_15EpilogueDefaultEEEEEvvEEEEvNT_6ParamsE:
        .type           _ZN7cutlass13device_kernelINS_4gemm6kernel13GemmUniversalIN4cute5tupleIJiiiiEEENS1_10collective13CollectiveMmaINS1_37MainloopSm90TmaGmmaWarpSpecializedFP8ILi28ENS5_IJNS4_1CILi2EEESB_NSA_ILi1EEEEEENS1_35KernelTmaWarpSpecializedCooperativeEEENS5_IJNSA_ILi128EEESG_NSA_ILi32EEEEEENS_12float_e4m3_tENS5_IJlSC_lEEESJ_SK_NS4_8TiledMMAINS4_8MMA_AtomIJNS4_4SM904GMMA31MMA_64x128x32_F32E4M3E4M3_SS_TNILNSO_7ScaleInE1ELSQ_1EEEEEENS4_6LayoutINS5_IJSB_SC_SC_EEENS5_IJSC_NSA_ILi0EEESV_EEEEENS5_IJNS4_10UnderscoreESY_SY_EEEEENS4_23SM90_TMA_LOAD_MULTICASTENS4_14ComposedLayoutINS4_7SwizzleILi1ELi4ELi3EEENS4_18smem_ptr_flag_bitsILi8EEENST_INS5_IJNSA_ILi8EEESH_EEENS5_IJSH_SC_EEEEEEEvNS4_8identityES11_S1B_vS1C_EENS_8epilogue10collective6detail29Sm90TmaWarpSpecializedAdapterINS1F_15DefaultEpilogueISJ_SK_SK_NS1E_6thread17LinearCombinationISJ_Li1EffLNS1J_9ScaleType4KindE0ELNS_15FloatRoundStyleE2ESJ_EENS1_15EpilogueDefaultEEEEEvvEEEEvNT_6ParamsE,@function
        .size           _ZN7cutlass13device_kernelINS_4gemm6kernel13GemmUniversalIN4cute5tupleIJiiiiEEENS1_10collective13CollectiveMmaINS1_37MainloopSm90TmaGmmaWarpSpecializedFP8ILi28ENS5_IJNS4_1CILi2EEESB_NSA_ILi1EEEEEENS1_35KernelTmaWarpSpecializedCooperativeEEENS5_IJNSA_ILi128EEESG_NSA_ILi32EEEEEENS_12float_e4m3_tENS5_IJlSC_lEEESJ_SK_NS4_8TiledMMAINS4_8MMA_AtomIJNS4_4SM904GMMA31MMA_64x128x32_F32E4M3E4M3_SS_TNILNSO_7ScaleInE1ELSQ_1EEEEEENS4_6LayoutINS5_IJSB_SC_SC_EEENS5_IJSC_NSA_ILi0EEESV_EEEEENS5_IJNS4_10UnderscoreESY_SY_EEEEENS4_23SM90_TMA_LOAD_MULTICASTENS4_14ComposedLayoutINS4_7SwizzleILi1ELi4ELi3EEENS4_18smem_ptr_flag_bitsILi8EEENST_INS5_IJNSA_ILi8EEESH_EEENS5_IJSH_SC_EEEEEEEvNS4_8identityES11_S1B_vS1C_EENS_8epilogue10collective6detail29Sm90TmaWarpSpecializedAdapterINS1F_15DefaultEpilogueISJ_SK_SK_NS1E_6thread17LinearCombinationISJ_Li1EffLNS1J_9ScaleType4KindE0ELNS_15FloatRoundStyleE2ESJ_EENS1_15EpilogueDefaultEEEEEvvEEEEvNT_6ParamsE,(.L_x_255 - _ZN7cutlass13device_kernelINS_4gemm6kernel13GemmUniversalIN4cute5tupleIJiiiiEEENS1_10collective13CollectiveMmaINS1_37MainloopSm90TmaGmmaWarpSpecializedFP8ILi28ENS5_IJNS4_1CILi2EEESB_NSA_ILi1EEEEEENS1_35KernelTmaWarpSpecializedCooperativeEEENS5_IJNSA_ILi128EEESG_NSA_ILi32EEEEEENS_12float_e4m3_tENS5_IJlSC_lEEESJ_SK_NS4_8TiledMMAINS4_8MMA_AtomIJNS4_4SM904GMMA31MMA_64x128x32_F32E4M3E4M3_SS_TNILNSO_7ScaleInE1ELSQ_1EEEEEENS4_6LayoutINS5_IJSB_SC_SC_EEENS5_IJSC_NSA_ILi0EEESV_EEEEENS5_IJNS4_10UnderscoreESY_SY_EEEEENS4_23SM90_TMA_LOAD_MULTICASTENS4_14ComposedLayoutINS4_7SwizzleILi1ELi4ELi3EEENS4_18smem_ptr_flag_bitsILi8EEENST_INS5_IJNSA_ILi8EEESH_EEENS5_IJSH_SC_EEEEEEEvNS4_8identityES11_S1B_vS1C_EENS_8epilogue10collective6detail29Sm90TmaWarpSpecializedAdapterINS1F_15DefaultEpilogueISJ_SK_SK_NS1E_6thread17LinearCombinationISJ_Li1EffLNS1J_9ScaleType4KindE0ELNS_15FloatRoundStyleE2ESJ_EENS1_15EpilogueDefaultEEEEEvvEEEEvNT_6ParamsE)
        .other          _ZN7cutlass13device_kernelINS_4gemm6kernel13GemmUniversalIN4cute5tupleIJiiiiEEENS1_10collective13CollectiveMmaINS1_37MainloopSm90TmaGmmaWarpSpecializedFP8ILi28ENS5_IJNS4_1CILi2EEESB_NSA_ILi1EEEEEENS1_35KernelTmaWarpSpecializedCooperativeEEENS5_IJNSA_ILi128EEESG_NSA_ILi32EEEEEENS_12float_e4m3_tENS5_IJlSC_lEEESJ_SK_NS4_8TiledMMAINS4_8MMA_AtomIJNS4_4SM904GMMA31MMA_64x128x32_F32E4M3E4M3_SS_TNILNSO_7ScaleInE1ELSQ_1EEEEEENS4_6LayoutINS5_IJSB_SC_SC_EEENS5_IJSC_NSA_ILi0EEESV_EEEEENS5_IJNS4_10UnderscoreESY_SY_EEEEENS4_23SM90_TMA_LOAD_MULTICASTENS4_14ComposedLayoutINS4_7SwizzleILi1ELi4ELi3EEENS4_18smem_ptr_flag_bitsILi8EEENST_INS5_IJNSA_ILi8EEESH_EEENS5_IJSH_SC_EEEEEEEvNS4_8identityES11_S1B_vS1C_EENS_8epilogue10collective6detail29Sm90TmaWarpSpecializedAdapterINS1F_15DefaultEpilogueISJ_SK_SK_NS1E_6thread17LinearCombinationISJ_Li1EffLNS1J_9ScaleType4KindE0ELNS_15FloatRoundStyleE2ESJ_EENS1_15EpilogueDefaultEEEEEvvEEEEvNT_6ParamsE,@"STO_CUDA_ENTRY STV_DEFAULT"
_ZN7cutlass13device_kernelINS_4gemm6kernel13GemmUniversalIN4cute5tupleIJiiiiEEENS1_10collective13CollectiveMmaINS1_37MainloopSm90TmaGmmaWarpSpecializedFP8ILi28ENS5_IJNS4_1CILi2EEESB_NSA_ILi1EEEEEENS1_35KernelTmaWarpSpecializedCooperativeEEENS5_IJNSA_ILi128EEESG_NSA_ILi32EEEEEENS_12float_e4m3_tENS5_IJlSC_lEEESJ_SK_NS4_8TiledMMAINS4_8MMA_AtomIJNS4_4SM904GMMA31MMA_64x128x32_F32E4M3E4M3_SS_TNILNSO_7ScaleInE1ELSQ_1EEEEEENS4_6LayoutINS5_IJSB_SC_SC_EEENS5_IJSC_NSA_ILi0EEESV_EEEEENS5_IJNS4_10UnderscoreESY_SY_EEEEENS4_23SM90_TMA_LOAD_MULTICASTENS4_14ComposedLayoutINS4_7SwizzleILi1ELi4ELi3EEENS4_18smem_ptr_flag_bitsILi8EEENST_INS5_IJNSA_ILi8EEESH_EEENS5_IJSH_SC_EEEEEEEvNS4_8identityES11_S1B_vS1C_EENS_8epilogue10collective6detail29Sm90TmaWarpSpecializedAdapterINS1F_15DefaultEpilogueISJ_SK_SK_NS1E_6thread17LinearCombinationISJ_Li1EffLNS1J_9ScaleType4KindE0ELNS_15FloatRoundStyleE2ESJ_EENS1_15EpilogueDefaultEEEEEvvEEEEvNT_6ParamsE:
[----:B------:R-:W-:Y:S01]  /*0000*/  LDC R1, c[0x0][0x28] ;  /* 0x00000a00ff017b82 */ /* 0x000fe20000000800 */
[----:B------:R-:W0:Y:S01]  /*0010*/  S2R R0, SR_TID.X ;  /* 0x0000000000007919 */ /* 0x000e220000002100 */
[----:B------:R-:W-:Y:S01]  /*0020*/  ELECT P0, URZ, PT ;  /* 0x00000000003f782f */ /* 0x000fe20003800000 */
[----:B------:R-:W-:Y:S01]  /*0030*/  BSSY B0, `(.L_x_0) ;  /* 0x000000f000007945 */ /* 0x000fe20003800000 */
[--C-:B0-----:R-:W-:Y:S02]  /*0040*/  SHF.R.U32.HI R2, RZ, 0x5, R0.reuse ;  /* 0x00000005ff027819 */ /* 0x101fe40000011600 */
[----:B------:R-:W-:-:S03]  /*0050*/  SHF.R.U32.HI R3, RZ, 0x7, R0 ;  /* 0x00000007ff037819 */ /* 0x000fc60000011600 */
[----:B------:R-:W0:Y:S04]  /*0060*/  SHFL.IDX PT, R7, R2, RZ, 0x1f ;  /* 0x00001fff02077589 */ /* 0x000e2800000e0000 */
[----:B------:R-:W1:Y:S01]  /*0070*/  SHFL.IDX PT, R3, R3, RZ, 0x1f ;  /* 0x00001fff03037589 */ /* 0x000e6200000e0000 */
[----:B0-----:R-:W-:-:S13]  /*0080*/  ISETP.NE.OR P0, PT, R7, RZ, !P0 ;  /* 0x000000ff0700720c */ /* 0x001fda0004705670 */
[----:B-1----:R-:W-:Y:S05]  /*0090*/  @P0 BRA `(.L_x_1) ;  /* 0x0000000000200947 */ /* 0x002fea0003800000 */
[----:B------:R-:W-:Y:S02]  /*00a0*/  ULDC.64 UR4, c[0x0][0x198] ;  /* 0x0000660000047ab9 */ /* 0x000fe40000000a00 */
[----:B------:R-:W-:Y:S02]  /*00b0*/  UIADD3 UR6, UP0, UR4, 0xf0, URZ ;  /* 0x000000f004067890 */ /* 0x000fe4000ff1e03f */
[----:B------:R-:W-:Y:S02]  /*00c0*/  UIADD3 UR4, UP1, UR4, 0x1f0, URZ ;  /* 0x000001f004047890 */ /* 0x000fe4000ff3e03f */
[----:B------:R-:W-:Y:S02]  /*00d0*/  UIADD3.X UR7, URZ, UR5, URZ, UP0, !UPT ;  /* 0x000000053f077290 */ /* 0x000fe400087fe43f */
[----:B------:R-:W-:-:S07]  /*00e0*/  UIADD3.X UR5, URZ, UR5, URZ, UP1, !UPT ;  /* 0x000000053f057290 */ /* 0x000fce0008ffe43f */
[----:B------:R0:W-:Y:S02]  /*00f0*/  UTMACCTL.PF [UR6] ;  /* 0x00000000060079b9 */ /* 0x0001e40008040000 */
[----:B------:R0:W-:Y:S02]  /*0100*/  UTMACCTL.PF [UR4] ;  /* 0x00000000040079b9 */ /* 0x0001e40008040000 */
[----:B0-----:R-:W-:Y:S01]  /*0110*/  NOP ;  /* 0x0000000000007918 */ /* 0x001fe20000000000 */
.L_x_1:
[----:B------:R-:W-:Y:S05]  /*0120*/  BSYNC B0 ;  /* 0x0000000000007941 */ /* 0x000fea0003800000 */
.L_x_0:
[----:B------:R-:W0:Y:S02]  /*0130*/  SHFL.IDX PT, R4, R2, RZ, 0x1f ;  /* 0x00001fff02047589 */ /* 0x000e2400000e0000 */
[----:B0-----:R-:W-:-:S13]  /*0140*/  ISETP.NE.AND P0, PT, R4, RZ, PT ;  /* 0x000000ff0400720c */ /* 0x001fda0003f05270 */
[----:B------:R-:W-:Y:S05]  /*0150*/  @P0 BRA `(.L_x_2) ;  /* 0x0000000400240947 */ /* 0x000fea0003800000 */
[----:B------:R-:W-:Y:S01]  /*0160*/  ELECT P0, URZ, PT ;  /* 0x00000000003f782f */ /* 0x000fe20003800000 */
[----:B------:R-:W-:-:S12]  /*0170*/  BSSY B0, `(.L_x_2) ;  /* 0x0000047000007945 */ /* 0x000fd80003800000 */
[----:B------:R-:W-:Y:S05]  /*0180*/  @!P0 BRA `(.L_x_3) ;  /* 0x0000000400148947 */ /* 0x000fea0003800000 */
[----:B------:R-:W0:Y:S01]  /*0190*/  S2UR UR8, SR_CgaCtaId ;  /* 0x00000000000879c3 */ /* 0x000e220000008800 */
[----:B------:R-:W-:Y:S01]  /*01a0*/  UMOV UR4, 0x400 ;  /* 0x0000040000047882 */ /* 0x000fe20000000000 */
[----:B------:R-:W-:Y:S01]  /*01b0*/  UMOV UR5, 0x1 ;  /* 0x0000000100057882 */ /* 0x000fe20000000000 */
[----:B------:R-:W-:Y:S02]  /*01c0*/  UMOV UR6, 0x6 ;  /* 0x0000000600067882 */ /* 0x000fe40000000000 */
[----:B------:R-:W-:-:S04]  /*01d0*/  UIADD3 UR6, -UR6, 0x100000, URZ ;  /* 0x0010000006067890 */ /* 0x000fc8000fffe13f */
[----:B------:R-:W-:Y:S02]  /*01e0*/  USHF.L.U32 UR7, UR6, 0xb, URZ ;  /* 0x0000000b06077899 */ /* 0x000fe4000800063f */
[----:B------:R-:W-:Y:S02]  /*01f0*/  USHF.L.U32 UR6, UR6, 0x1, URZ ;  /* 0x0000000106067899 */ /* 0x000fe4000800063f */
[----:B0-----:R-:W-:Y:S02]  /*0200*/  ULEA UR8, UR8, UR4, 0x18 ;  /* 0x0000000408087291 */ /* 0x001fe4000f8ec03f */
[----:B------:R-:W-:-:S04]  /*0210*/  UIADD3 UR4, -UR5, 0x100000, URZ ;  /* 0x0010000005047890 */ /* 0x000fc8000fffe13f */
[----:B------:R-:W-:Y:S02]  /*0220*/  USHF.L.U32 UR5, UR4, 0xb, URZ ;  /* 0x0000000b04057899 */ /* 0x000fe4000800063f */
[----:B------:R-:W-:Y:S01]  /*0230*/  USHF.L.U32 UR4, UR4, 0x1, URZ ;  /* 0x0000000104047899 */ /* 0x000fe2000800063f */
[----:B------:R-:W0:Y:S11]  /*0240*/  FENCE.VIEW.ASYNC.S ;  /* 0x00000000000073c6 */ /* 0x000e360000000000 */
[----:B0-----:R0:W1:Y:S01]  /*0250*/  SYNCS.EXCH.64 URZ, [UR8], UR4 ;  /* 0x00000004083f75b2 */ /* 0x0010620008000100 */
[----:B------:R0:W2:Y:S01]  /*0260*/  SYNCS.EXCH.64 URZ, [UR8+0xe0], UR6 ;  /* 0x0000e006083f75b2 */ /* 0x0000a20008000100 */
[----:B------:R0:W3:Y:S01]  /*0270*/  SYNCS.EXCH.64 URZ, [UR8+0x8], UR4 ;  /* 0x00000804083f75b2 */ /* 0x0000e20008000100 */
[----:B------:R0:W4:Y:S01]  /*0280*/  SYNCS.EXCH.64 URZ, [UR8+0xe8], UR6 ;  /* 0x0000e806083f75b2 */ /* 0x0001220008000100 */
[----:B------:R0:W0:Y:S01]  /*0290*/  SYNCS.EXCH.64 URZ, [UR8+0x10], UR4 ;  /* 0x00001004083f75b2 */ /* 0x0000220008000100 */
        /* <DEDUP_REMOVED lines=51> */
[----:B-1234-:R-:W-:Y:S01]  /*05d0*/  NOP ;  /* 0x0000000000007918 */ /* 0x01efe20000000000 */
.L_x_3:
[----:B0-----:R-:W-:Y:S05]  /*05e0*/  BSYNC B0 ;  /* 0x0000000000007941 */ /* 0x001fea0003800000 */
.L_x_2:
[----:B------:R-:W-:Y:S01]  /*05f0*/  SHF.R.S32.HI R5, RZ, 0x1f, R0 ;  /* 0x0000001fff057819 */ /* 0x000fe20000011400 */
[----:B------:R-:W0:Y:S01]  /*0600*/  SHFL.IDX PT, R2, R2, RZ, 0x1f ;  /* 0x00001fff02027589 */ /* 0x000e2200000e0000 */
[----:B------:R-:W1:Y:S01]  /*0610*/  S2UR UR8, SR_CTAID.X ;  /* 0x00000000000879c3 */ /* 0x000e620000002500 */
[----:B------:R-:W-:Y:S02]  /*0620*/  ELECT P0, URZ, PT ;  /* 0x00000000003f782f */ /* 0x000fe40003800000 */
[----:B------:R-:W-:Y:S01]  /*0630*/  LEA.HI R5, R5, R0, RZ, 0x7 ;  /* 0x0000000005057211 */ /* 0x000fe200078f38ff */
[----:B------:R-:W2:Y:S01]  /*0640*/  S2R R8, SR_CTAID.Y ;  /* 0x0000000000087919 */ /* 0x000ea20000002600 */
[----:B------:R-:W-:Y:S01]  /*0650*/  SHF.R.S32.HI R11, RZ, 0x1f, R4 ;  /* 0x0000001fff0b7819 */ /* 0x000fe20000011404 */
[----:B------:R-:W-:Y:S01]  /*0660*/  ULDC UR4, c[0x0][0x150] ;  /* 0x0000540000047ab9 */ /* 0x000fe20000000800 */
[----:B------:R-:W-:Y:S01]  /*0670*/  LOP3.LUT R5, R5, 0xffffff80, RZ, 0xc0, !PT ;  /* 0xffffff8005057812 */ /* 0x000fe200078ec0ff */
[----:B------:R-:W-:Y:S01]  /*0680*/  VIADD R16, R3, 0xffffffff ;  /* 0xffffffff03107836 */ /* 0x000fe20000000000 */
[----:B------:R-:W-:Y:S01]  /*0690*/  LEA.HI R11, R11, R4, RZ, 0x2 ;  /* 0x000000040b0b7211 */ /* 0x000fe200078f10ff */
[----:B------:R-:W3:Y:S01]  /*06a0*/  LDC R12, c[0x0][0x144] ;  /* 0x00005100ff0c7b82 */ /* 0x000ee20000000800 */
[----:B------:R-:W-:Y:S01]  /*06b0*/  NOP ;  /* 0x0000000000007918 */ /* 0x000fe20000000000 */
[----:B------:R-:W-:Y:S01]  /*06c0*/  IMAD.IADD R6, R0, 0x1, -R5 ;  /* 0x0000000100067824 */ /* 0x000fe200078e0a05 */
[----:B------:R-:W-:Y:S01]  /*06d0*/  LOP3.LUT R11, R11, 0x3ffffffc, RZ, 0xc0, !PT ;  /* 0x3ffffffc0b0b7812 */ /* 0x000fe200078ec0ff */
[----:B------:R-:W-:Y:S01]  /*06e0*/  NOP ;  /* 0x0000000000007918 */ /* 0x000fe20000000000 */
[----:B------:R-:W-:-:S02]  /*06f0*/  ISETP.NE.AND P4, PT, R3, RZ, PT ;  /* 0x000000ff0300720c */ /* 0x000fc40003f85270 */
[----:B------:R-:W-:Y:S01]  /*0700*/  SHF.R.S32.HI R5, RZ, 0x1f, R6 ;  /* 0x0000001fff057819 */ /* 0x000fe20000011406 */
[----:B------:R-:W-:Y:S01]  /*0710*/  IMAD.IADD R4, R4, 0x1, -R11 ;  /* 0x0000000104047824 */ /* 0x000fe200078e0a0b */
[----:B------:R-:W4:Y:S01]  /*0720*/  LDC R14, c[0x0][0x140] ;  /* 0x00005000ff0e7b82 */ /* 0x000f220000000800 */
[----:B------:R-:W-:Y:S02]  /*0730*/  ISETP.GE.U32.AND P6, PT, R16, 0x2, PT ;  /* 0x000000021000780c */ /* 0x000fe40003fc6070 */
[----:B------:R-:W-:Y:S02]  /*0740*/  LEA.HI R5, R5, R6, RZ, 0x3 ;  /* 0x0000000605057211 */ /* 0x000fe400078f18ff */
[----:B0-----:R-:W-:Y:S02]  /*0750*/  ISETP.NE.OR P0, PT, R2, RZ, !P0 ;  /* 0x000000ff0200720c */ /* 0x001fe40004705670 */
[--C-:B------:R-:W-:Y:S01]  /*0760*/  SHF.R.S32.HI R2, RZ, 0x3, R5.reuse ;  /* 0x00000003ff027819 */ /* 0x100fe20000011405 */
[----:B------:R-:W0:Y:S01]  /*0770*/  LDC R13, c[0x0][0x148] ;  /* 0x00005200ff0d7b82 */ /* 0x000e220000000800 */
[----:B------:R-:W-:-:S02]  /*0780*/  SHF.R.S32.HI R5, RZ, 0x1f, R5 ;  /* 0x0000001fff057819 */ /* 0x000fc40000011405 */
[----:B-1----:R-:W-:Y:S02]  /*0790*/  I2FP.F32.U32 R10, UR8 ;  /* 0x00000008000a7c45 */ /* 0x002fe40008201000 */
[----:B------:R-:W-:-:S03]  /*07a0*/  LEA.HI R5, R5, R2, RZ, 0x2 ;  /* 0x0000000205057211 */ /* 0x000fc600078f10ff */
[----:B------:R-:W-:Y:S01]  /*07b0*/  FMUL R10, R10, UR4 ;  /* 0x000000040a0a7c20 */ /* 0x000fe20008400000 */
[----:B------:R-:W-:Y:S01]  /*07c0*/  LOP3.LUT R5, R5, 0xfffffffc, RZ, 0xc0, !PT ;  /* 0xfffffffc05057812 */ /* 0x000fe200078ec0ff */
[----:B------:R-:W-:Y:S01]  /*07d0*/  VOTEU.ALL UP0, P0 ;  /* 0x00000000003f7886 */ /* 0x000fe20000000000 */
[----:B--2---:R-:W-:Y:S01]  /*07e0*/  I2FP.F32.U32 R11, R8 ;  /* 0x00000008000b7245 */ /* 0x004fe20000201000 */
[----:B------:R-:W-:Y:S01]  /*07f0*/  ULDC UR4, c[0x0][0x154] ;  /* 0x0000550000047ab9 */ /* 0x000fe20000000800 */
[----:B------:R-:W-:Y:S01]  /*0800*/  VOTEU.ALL UP1, P0 ;  /* 0x00000000003f7886 */ /* 0x000fe20000020000 */
[----:B------:R-:W1:Y:S01]  /*0810*/  F2I.U32.TRUNC.NTZ R10, R10 ;  /* 0x0000000a000a7305 */ /* 0x000e62000020f000 */
[----:B------:R-:W-:Y:S01]  /*0820*/  IMAD.IADD R5, R2, 0x1, -R5 ;  /* 0x0000000102057824 */ /* 0x000fe200078e0a05 */
[----:B------:R-:W2:Y:S01]  /*0830*/  @!UP0 S2UR UR7, SR_CgaCtaId ;  /* 0x00000000000789c3 */ /* 0x000ea20000008800 */
[----:B------:R-:W-:Y:S01]  /*0840*/  @!UP0 UMOV UR6, 0x400 ;  /* 0x0000040000068882 */ /* 0x000fe20000000000 */
[----:B----4-:R-:W-:Y:S01]  /*0850*/  ISETP.EQ.U32.AND P3, PT, R14, 0x1, PT ;  /* 0x000000010e00780c */ /* 0x010fe20003f62070 */
[----:B------:R-:W-:-:S05]  /*0860*/  IMAD R5, R4, 0x4, R5 ;  /* 0x0000000404057824 */ /* 0x000fca00078e0205 */
[----:B------:R-:W-:-:S04]  /*0870*/  LEA.HI R2, R5, R5, RZ, 0x1 ;  /* 0x0000000505027211 */ /* 0x000fc800078f08ff */
[----:B------:R-:W-:Y:S01]  /*0880*/  LOP3.LUT R4, R2, 0xfffffffe, RZ, 0xc0, !PT ;  /* 0xfffffffe02047812 */ /* 0x000fe200078ec0ff */
[----:B-1----:R-:W-:Y:S02]  /*0890*/  IMAD.MOV R15, RZ, RZ, -R10 ;  /* 0x000000ffff0f7224 */ /* 0x002fe400078e0a0a */
[----:B------:R-:W-:Y:S01]  /*08a0*/  FMUL R10, R11, UR4 ;  /* 0x000000040b0a7c20 */ /* 0x000fe20008400000 */
[----:B------:R-:W-:Y:S01]  /*08b0*/  SHF.R.S32.HI R2, RZ, 0x1f, R7 ;  /* 0x0000001fff027819 */ /* 0x000fe20000011407 */
[----:B------:R-:W-:Y:S01]  /*08c0*/  UMOV UR4, 0x20 ;  /* 0x0000002000047882 */ /* 0x000fe20000000000 */
[----:B---3--:R-:W-:Y:S01]  /*08d0*/  IMAD R12, R12, R15, UR8 ;  /* 0x000000080c0c7e24 */ /* 0x008fe2000f8e020f */
[----:B------:R-:W-:-:S04]  /*08e0*/  @!UP0 UIADD3 UR4, -UR4, 0x100000, URZ ;  /* 0x0010000004048890 */ /* 0x000fc8000fffe13f */
[----:B------:R-:W-:Y:S02]  /*08f0*/  @!UP0 USHF.L.U32 UR5, UR4, 0xb, URZ ;  /* 0x0000000b04058899 */ /* 0x000fe4000800063f */
[----:B------:R-:W-:Y:S01]  /*0900*/  @!UP0 USHF.L.U32 UR4, UR4, 0x1, URZ ;  /* 0x0000000104048899 */ /* 0x000fe2000800063f */
[C---:B------:R-:W-:Y:S01]  /*0910*/  IMAD.IADD R11, R5.reuse, 0x1, -R4 ;  /* 0x00000001050b7824 */ /* 0x040fe200078e0a04 */
[----:B------:R-:W1:Y:S01]  /*0920*/  F2I.U32.TRUNC.NTZ R10, R10 ;  /* 0x0000000a000a7305 */ /* 0x000e62000020f000 */
[----:B------:R-:W-:Y:S01]  /*0930*/  LEA.HI R2, R2, R7, RZ, 0x2 ;  /* 0x0000000702027211 */ /* 0x000fe200078f10ff */
[----:B------:R-:W-:Y:S02]  /*0940*/  IMAD.SHL.U32 R4, R5, 0x4, RZ ;  /* 0x0000000405047824 */ /* 0x000fe400078e00ff */
[----:B------:R-:W-:Y:S01]  /*0950*/  ISETP.NE.AND P2, PT, R11, R12, PT ;  /* 0x0000000c0b00720c */ /* 0x000fe20003f45270 */
[----:B--2---:R-:W-:Y:S01]  /*0960*/  @!UP0 ULEA UR6, UR7, UR6, 0x18 ;  /* 0x0000000607068291 */ /* 0x004fe2000f8ec03f */
[----:B------:R-:W-:Y:S01]  /*0970*/  LOP3.LUT R2, R2, 0xfffffffc, RZ, 0xc0, !PT ;  /* 0xfffffffc02027812 */ /* 0x000fe200078ec0ff */
[----:B------:R-:W-:Y:S01]  /*0980*/  VOTEU.ALL UP0, P0 ;  /* 0x00000000003f7886 */ /* 0x000fe20000000000 */
[----:B------:R-:W-:-:S02]  /*0990*/  LOP3.LUT R5, R5, 0xc, R4, 0x78, !PT ;  /* 0x0000000c05057812 */ /* 0x000fc400078e7804 */
[----:B------:R-:W-:Y:S01]  /*09a0*/  LOP3.LUT P0, RZ, R6, 0x7, RZ, 0xc0, !PT ;  /* 0x0000000706ff7812 */ /* 0x000fe2000780c0ff */
[----:B------:R-:W-:Y:S02]  /*09b0*/  IMAD.IADD R7, R7, 0x1, -R2 ;  /* 0x0000000107077824 */ /* 0x000fe400078e0a02 */
[----:B------:R-:W-:Y:S01]  /*09c0*/  IMAD.MOV.U32 R6, RZ, RZ, 0x1 ;  /* 0x00000001ff067424 */ /* 0x000fe200078e00ff */
[----:B------:R-:W-:Y:S01]  /*09d0*/  ISETP.LT.U32.AND P0, PT, R5, 0x4, !P0 ;  /* 0x000000040500780c */ /* 0x000fe20004701070 */
[----:B-1----:R-:W-:Y:S01]  /*09e0*/  IMAD.MOV R20, RZ, RZ, -R10 ;  /* 0x000000ffff147224 */ /* 0x002fe200078e0a0a */
[----:B------:R-:W-:Y:S01]  /*09f0*/  ISETP.NE.AND P1, PT, R7, 0x3, PT ;  /* 0x000000030700780c */ /* 0x000fe20003f25270 */
[----:B------:R-:W1:Y:S02]  /*0a00*/  FENCE.VIEW.ASYNC.S ;  /* 0x00000000000073c6 */ /* 0x000e640000000000 */
[----:B-1----:R1:W2:Y:S01]  /*0a10*/  @!UP0 SYNCS.EXCH.64 URZ, [UR6+0x1d0], UR4 ;  /* 0x0001d004063f85b2 */ /* 0x0022a20008000100 */
[----:B------:R-:W-:Y:S01]  /*0a20*/  @P2 LEA.HI R2, R5, R5, RZ, 0x1 ;  /* 0x0000000505022211 */ /* 0x000fe200078f08ff */
[----:B0-----:R-:W-:Y:S01]  /*0a30*/  IMAD R11, R13, R20, R8 ;  /* 0x000000140d0b7224 */ /* 0x001fe200078e0208 */
[----:B------:R-:W-:-:S02]  /*0a40*/  ISETP.EQ.OR P1, PT, R7, RZ, !P1 ;  /* 0x000000ff0700720c */ /* 0x000fc40004f22670 */
[----:B------:R-:W-:Y:S02]  /*0a50*/  @P2 SHF.R.S32.HI R2, RZ, 0x1, R2 ;  /* 0x00000001ff022819 */ /* 0x000fe40000011402 */
[----:B------:R-:W-:Y:S02]  /*0a60*/  ISETP.EQ.AND P1, PT, R3, RZ, P1 ;  /* 0x000000ff0300720c */ /* 0x000fe40000f22270 */
[----:B------:R-:W-:Y:S02]  /*0a70*/  @P2 ISETP.NE.AND P5, PT, R2, R11, PT ;  /* 0x0000000b0200220c */ /* 0x000fe40003fa5270 */
[----:B------:R-:W-:Y:S02]  /*0a80*/  SEL R3, RZ, 0x1, !P0 ;  /* 0x00000001ff037807 */ /* 0x000fe40004000000 */
[----:B------:R-:W-:Y:S02]  /*0a90*/  @P2 SEL R6, RZ, 0x1, P5 ;  /* 0x00000001ff062807 */ /* 0x000fe40002800000 */
[----:B------:R-:W-:Y:S01]  /*0aa0*/  SEL R4, RZ, 0x1, !P1 ;  /* 0x00000001ff047807 */ /* 0x000fe20004800000 */
[----:B------:R1:W0:Y:S01]  /*0ab0*/  @!UP1 SYNCS.EXCH.64 URZ, [UR6+0x1d8], UR4 ;  /* 0x0001d804063f95b2 */ /* 0x0002220008000100 */
[----:B------:R-:W-:Y:S01]  /*0ac0*/  LOP3.LUT R6, R6, R3, RZ, 0xc0, !PT ;  /* 0x0000000306067212 */ /* 0x000fe200078ec0ff */
[----:B------:R-:W-:Y:S01]  /*0ad0*/  NOP ;  /* 0x0000000000007918 */ /* 0x000fe20000000000 */
[----:B------:R-:W-:Y:S01]  /*0ae0*/  SEL R4, R4, 0x2, P6 ;  /* 0x0000000204047807 */ /* 0x000fe20003000000 */
[----:B------:R-:W-:Y:S06]  /*0af0*/  @!P3 BRA `(.L_x_4) ;  /* 0x000000000008b947 */ /* 0x000fec0003800000 */
[----:B0-2---:R-:W-:Y:S01]  /*0b00*/  UCGABAR_ARV ;  /* 0x00000000000079c7 */ /* 0x005fe20008000000 */
[----:B------:R-:W-:Y:S05]  /*0b10*/  BRA `(.L_x_5) ;  /* 0x0000000000047947 */ /* 0x000fea0003800000 */
.L_x_4:
[----:B0-2---:R-:W-:Y:S01]  /*0b20*/  NOP ;  /* 0x0000000000007918 */ /* 0x005fe20000000000 */
.L_x_5:
[----:B------:R-:W0:Y:S01]  /*0b30*/  LDC R2, c[0x0][0x65c] ;  /* 0x00019700ff027b82 */ /* 0x000e220000000800 */
[----:B------:R-:W-:Y:S01]  /*0b40*/  IMAD.MOV.U32 R3, RZ, RZ, RZ ;  /* 0x000000ffff037224 */ /* 0x000fe200078e00ff */
[----:B0-----:R-:W-:Y:S01]  /*0b50*/  ISETP.NE.AND P2, PT, R2, 0x1, PT ;  /* 0x000000010200780c */ /* 0x001fe20003f45270 */
[----:B------:R-:W-:-:S12]  /*0b60*/  IMAD.U32 R2, RZ, RZ, UR8 ;  /* 0x00000008ff027e24 */ /* 0x000fd8000f8e00ff */
[----:B------:R-:W0:Y:S01]  /*0b70*/  @P2 LDC R15, c[0x0][0x10] ;  /* 0x00000400ff0f2b82 */ /* 0x000e220000000800 */
[----:B------:R-:W-:Y:S02]  /*0b80*/  @P2 IMAD.MOV.U32 R9, RZ, RZ, RZ ;  /* 0x000000ffff092224 */ /* 0x000fe400078e00ff */
[----:B------:R-:W-:-:S05]  /*0b90*/  @P2 IMAD.MOV.U32 R17, RZ, RZ, RZ ;  /* 0x000000ffff112224 */ /* 0x000fca00078e00ff */
[----:B------:R-:W2:Y:S01]  /*0ba0*/  @!P2 LDC R11, c[0x0][0xc] ;  /* 0x00000300ff0bab82 */ /* 0x000ea20000000800 */
[----:B0-----:R-:W-:-:S04]  /*0bb0*/  @P2 IMAD.WIDE.U32 R14, R15, UR8, R8 ;  /* 0x000000080f0e2c25 */ /* 0x001fc8000f8e0008 */
[----:B--2---:R-:W-:-:S04]  /*0bc0*/  @!P2 IMAD.WIDE.U32 R10, R8, R11, R2 ;  /* 0x0000000b080aa225 */ /* 0x004fc800078e0002 */
[----:B------:R-:W-:Y:S02]  /*0bd0*/  @P2 IMAD.MOV.U32 R2, RZ, RZ, R14 ;  /* 0x000000ffff022224 */ /* 0x000fe400078e000e */
[----:B------:R-:W-:Y:S02]  /*0be0*/  @P2 IMAD.IADD R3, R15, 0x1, R17 ;  /* 0x000000010f032824 */ /* 0x000fe400078e0211 */
[----:B------:R-:W-:Y:S02]  /*0bf0*/  @!P2 IMAD.MOV.U32 R2, RZ, RZ, R10 ;  /* 0x000000ffff02a224 */ /* 0x000fe400078e000a */
[----:B------:R-:W-:Y:S01]  /*0c00*/  @!P2 IMAD.MOV.U32 R3, RZ, RZ, R11 ;  /* 0x000000ffff03a224 */ /* 0x000fe200078e000b */
[----:B------:R-:W-:Y:S06]  /*0c10*/  @!P3 BRA `(.L_x_6) ;  /* 0x00000000000cb947 */ /* 0x000fec0003800000 */
[----:B------:R-:W-:Y:S01]  /*0c20*/  UCGABAR_WAIT ;  /* 0x0000000000007dc7 */ /* 0x000fe20008000000 */
[----:B------:R-:W-:Y:S01]  /*0c30*/  CCTL.IVALL ;  /* 0x00000000ff00798f */ /* 0x000fe20002000000 */
[----:B------:R-:W-:Y:S05]  /*0c40*/  BRA `(.L_x_7) ;  /* 0x0000000000047947 */ /* 0x000fea0003800000 */
.L_x_6:
[----:B------:R-:W-:Y:S06]  /*0c50*/  BAR.SYNC.DEFER_BLOCKING 0x0 ;  /* 0x0000000000007b1d */ /* 0x000fec0000010000 */
.L_x_7:
[----:B------:R-:W-:Y:S05]  /*0c60*/  @!P4 BRA `(.L_x_8) ;  /* 0x000000740018c947 */ /* 0x000fea0003800000 */
[----:B------:R-:W-:-:S13]  /*0c70*/  ISETP.GT.U32.AND P0, PT, R16, 0x1, PT ;  /* 0x000000011000780c */ /* 0x000fda0003f04070 */
[----:B-1----:R-:W-:Y:S05]  /*0c80*/  @P0 EXIT ;  /* 0x000000000000094d */ /* 0x002fea0003800000 */
[----:B------:R-:W-:Y:S01]  /*0c90*/  ULDC.64 UR4, c[0x0][0x650] ;  /* 0x0001940000047ab9 */ /* 0x000fe20000000a00 */
[----:B------:R-:W-:Y:S01]  /*0ca0*/  PRMT R14, RZ, 0x7610, R14 ;  /* 0x00007610ff0e7816 */ /* 0x000fe2000000000e */
[----:B------:R-:W-:Y:S01]  /*0cb0*/  IMAD.MOV.U32 R10, RZ, RZ, -0x1 ;  /* 0xffffffffff0a7424 */ /* 0x000fe200078e00ff */
[----:B------:R-:W-:Y:S01]  /*0cc0*/  ISETP.GE.U32.AND P0, PT, R2, UR4, PT ;  /* 0x0000000402007c0c */ /* 0x000fe2000bf06070 */
[----:B------:R-:W-:Y:S02]  /*0cd0*/  IMAD.MOV.U32 R11, RZ, RZ, -0x1 ;  /* 0xffffffffff0b7424 */ /* 0x000fe400078e00ff */
[----:B------:R-:W-:Y:S01]  /*0ce0*/  IMAD.MOV.U32 R7, RZ, RZ, -0x1 ;  /* 0xffffffffff077424 */ /* 0x000fe200078e00ff */
[----:B------:R-:W-:-:S13]  /*0cf0*/  ISETP.GE.U32.AND.EX P0, PT, R3, UR5, PT, P0 ;  /* 0x0000000503007c0c */ /* 0x000fda000bf06100 */
[----:B------:R-:W-:Y:S05]  /*0d00*/  @P0 BRA `(.L_x_9) ;  /* 0x0000000400280947 */ /* 0x000fea0003800000 */
[----:B------:R-:W0:Y:S01]  /*0d10*/  LDC.64 R22, c[0x0][0x628] ;  /* 0x00018a00ff167b82 */ /* 0x000e220000000a00 */
[----:B------:R-:W-:Y:S02]  /*0d20*/  IMAD.MOV.U32 R10, RZ, RZ, R2 ;  /* 0x000000ffff0a7224 */ /* 0x000fe400078e0002 */
[----:B------:R-:W-:-:S05]  /*0d30*/  IMAD.MOV.U32 R11, RZ, RZ, R3 ;  /* 0x000000ffff0b7224 */ /* 0x000fca00078e0003 */
[----:B------:R-:W1:Y:S08]  /*0d40*/  LDC R18, c[0x0][0x630] ;  /* 0x00018c00ff127b82 */ /* 0x000e700000000800 */
[----:B------:R-:W2:Y:S01]  /*0d50*/  LDC.64 R24, c[0x0][0x620] ;  /* 0x00018800ff187b82 */ /* 0x000ea20000000a00 */
[----:B0-----:R-:W-:-:S04]  /*0d60*/  ISETP.NE.U32.AND P0, PT, R22, RZ, PT ;  /* 0x000000ff1600720c */ /* 0x001fc80003f05070 */
[----:B------:R-:W-:-:S13]  /*0d70*/  ISETP.NE.AND.EX P0, PT, R23, RZ, PT, P0 ;  /* 0x000000ff1700720c */ /* 0x000fda0003f05300 */
[----:B-12---:R-:W-:Y:S05]  /*0d80*/  @!P0 BRA `(.L_x_10) ;  /* 0x0000000000288947 */ /* 0x006fea0003800000 */
[----:B------:R-:W0:Y:S02]  /*0d90*/  LDC R7, c[0x0][0x634] ;  /* 0x00018d00ff077b82 */ /* 0x000e240000000800 */
[----:B0-----:R-:W-:-:S05]  /*0da0*/  IADD3 R7, P0, R2, R7, RZ ;  /* 0x0000000702077210 */ /* 0x001fca0007f1e0ff */
[----:B------:R-:W-:-:S04]  /*0db0*/  IMAD.X R19, RZ, RZ, R3, P0 ;  /* 0x000000ffff137224 */ /* 0x000fc800000e0603 */
[----:B------:R-:W-:-:S04]  /*0dc0*/  IMAD.WIDE.U32 R10, R19, R22, RZ ;  /* 0x00000016130a7225 */ /* 0x000fc800078e00ff */
[----:B------:R-:W-:-:S04]  /*0dd0*/  IMAD.WIDE.U32 R14, P0, R7, R23, R10 ;  /* 0x00000017070e7225 */ /* 0x000fc8000780000a */
[----:B------:R-:W-:-:S04]  /*0de0*/  IMAD.WIDE.U32 R10, R7, R22, RZ ;  /* 0x00000016070a7225 */ /* 0x000fc800078e00ff */
[----:B------:R-:W-:Y:S01]  /*0df0*/  IMAD.X R17, RZ, RZ, RZ, P0 ;  /* 0x000000ffff117224 */ /* 0x000fe200000e06ff */
[----:B------:R-:W-:Y:S01]  /*0e00*/  IADD3 RZ, P0, R11, R14, RZ ;  /* 0x0000000e0bff7210 */ /* 0x000fe20007f1e0ff */
[----:B------:R-:W-:-:S04]  /*0e10*/  IMAD.MOV.U32 R16, RZ, RZ, R15 ;  /* 0x000000ffff107224 */ /* 0x000fc800078e000f */
[----:B------:R-:W-:-:S08]  /*0e20*/  IMAD.WIDE.U32.X R10, R19, R23, R16, P0 ;  /* 0x00000017130a7225 */ /* 0x000fd000000e0410 */
.L_x_10:
[----:B------:R-:W0:Y:S01]  /*0e30*/  LDC.64 R26, c[0x0][0x640] ;  /* 0x00019000ff1a7b82 */ /* 0x000e220000000a00 */
[--C-:B------:R-:W-:Y:S01]  /*0e40*/  SHF.R.U64 R28, R10, R18, R11.reuse ;  /* 0x000000120a1c7219 */ /* 0x100fe2000000120b */
[----:B------:R-:W-:Y:S01]  /*0e50*/  IMAD R29, R13, R20, R8 ;  /* 0x000000140d1d7224 */ /* 0x000fe200078e0208 */
[----:B------:R-:W-:Y:S01]  /*0e60*/  SHF.R.U32.HI R7, RZ, R18, R11 ;  /* 0x00000012ff077219 */ /* 0x000fe2000001160b */
[----:B------:R-:W-:Y:S01]  /*0e70*/  IMAD.MOV.U32 R23, RZ, RZ, 0x1 ;  /* 0x00000001ff177424 */ /* 0x000fe200078e00ff */
[----:B------:R-:W-:-:S03]  /*0e80*/  IADD3 R9, P0, RZ, -R28, RZ ;  /* 0x8000001cff097210 */ /* 0x000fc60007f1e0ff */
[----:B------:R-:W1:Y:S02]  /*0e90*/  LDC R16, c[0x0][0x618] ;  /* 0x00018600ff107b82 */ /* 0x000e640000000800 */
[----:B------:R-:W-:Y:S02]  /*0ea0*/  IMAD.X R7, RZ, RZ, ~R7, P0 ;  /* 0x000000ffff077224 */ /* 0x000fe400000e0e07 */
[----:B------:R-:W-:-:S04]  /*0eb0*/  IMAD.WIDE.U32 R10, R9, R24, R2 ;  /* 0x00000018090a7225 */ /* 0x000fc800078e0002 */
[----:B------:R-:W2:Y:S01]  /*0ec0*/  LDC R15, c[0x0][0x608] ;  /* 0x00018200ff0f7b82 */ /* 0x000ea20000000800 */
[----:B------:R-:W-:-:S04]  /*0ed0*/  IMAD R14, R7, R24, RZ ;  /* 0x00000018070e7224 */ /* 0x000fc800078e02ff */
[----:B------:R-:W-:-:S03]  /*0ee0*/  IMAD R7, R9, R25, R14 ;  /* 0x0000001909077224 */ /* 0x000fc600078e020e */
[----:B------:R-:W3:Y:S01]  /*0ef0*/  LDC R22, c[0x0][0x658] ;  /* 0x00019600ff167b82 */ /* 0x000ee20000000800 */
[----:B------:R-:W-:Y:S01]  /*0f00*/  IMAD.IADD R7, R11, 0x1, R7 ;  /* 0x000000010b077824 */ /* 0x000fe200078e0207 */
[----:B0-----:R-:W-:-:S04]  /*0f10*/  ISETP.NE.U32.AND P0, PT, R26, RZ, PT ;  /* 0x000000ff1a00720c */ /* 0x001fc80003f05070 */
[----:B------:R-:W-:Y:S02]  /*0f20*/  ISETP.NE.AND.EX P0, PT, R27, RZ, PT, P0 ;  /* 0x000000ff1b00720c */ /* 0x000fe40003f05300 */
[----:B------:R-:W0:Y:S01]  /*0f30*/  LDC R18, c[0x0][0x600] ;  /* 0x00018000ff127b82 */ /* 0x000e220000000800 */
[-CC-:B-1----:R-:W-:Y:S02]  /*0f40*/  SHF.R.U64 R19, R10, R16.reuse, R7.reuse ;  /* 0x000000100a137219 */ /* 0x182fe40000001207 */
[----:B------:R-:W-:Y:S01]  /*0f50*/  SHF.R.U32.HI R10, RZ, R16, R7 ;  /* 0x00000010ff0a7219 */ /* 0x000fe20000011607 */
[----:B------:R-:W-:-:S04]  /*0f60*/  IMAD.MOV.U32 R7, RZ, RZ, -0x1 ;  /* 0xffffffffff077424 */ /* 0x000fc800078e00ff */
[----:B------:R-:W1:Y:S01]  /*0f70*/  LDC R21, c[0x0][0x648] ;  /* 0x00019200ff157b82 */ /* 0x000e620000000800 */
[-CC-:B--2---:R-:W-:Y:S02]  /*0f80*/  SHF.R.U64 R16, R19, R15.reuse, R10.reuse ;  /* 0x0000000f13107219 */ /* 0x184fe4000000120a */
[----:B------:R-:W-:-:S05]  /*0f90*/  SHF.R.U32.HI R9, RZ, R15, R10 ;  /* 0x0000000fff097219 */ /* 0x000fca000001160a */
[----:B------:R-:W2:Y:S01]  /*0fa0*/  LDC R24, c[0x0][0x638] ;  /* 0x00018e00ff187b82 */ /* 0x000ea20000000800 */
[-CC-:B---3--:R-:W-:Y:S02]  /*0fb0*/  SHF.R.U64 R20, R16, R22.reuse, R9.reuse ;  /* 0x0000001610147219 */ /* 0x188fe40000001209 */
[-C--:B------:R-:W-:Y:S02]  /*0fc0*/  SHF.L.U32 R7, R7, R22.reuse, RZ ;  /* 0x0000001607077219 */ /* 0x080fe400000006ff */
[----:B------:R-:W-:Y:S01]  /*0fd0*/  SHF.R.U32.HI R9, RZ, R22, R9 ;  /* 0x00000016ff097219 */ /* 0x000fe20000011609 */
[----:B------:R-:W-:Y:S01]  /*0fe0*/  IMAD.MOV.U32 R8, RZ, RZ, R20 ;  /* 0x000000ffff087224 */ /* 0x000fe200078e0014 */
[----:B------:R-:W-:Y:S01]  /*0ff0*/  LOP3.LUT R13, RZ, R7, RZ, 0x33, !PT ;  /* 0x00000007ff0d7212 */ /* 0x000fe200078e33ff */
[----:B------:R-:W3:Y:S01]  /*1000*/  LDC R25, c[0x0][0x610] ;  /* 0x00018400ff197b82 */ /* 0x000ee20000000800 */
[----:B------:R-:W-:Y:S05]  /*1010*/  @!P0 BRA `(.L_x_11) ;  /* 0x0000000000288947 */ /* 0x000fea0003800000 */
[----:B------:R-:W4:Y:S02]  /*1020*/  LDC R7, c[0x0][0x64c] ;  /* 0x00019300ff077b82 */ /* 0x000f240000000800 */
[----:B----4-:R-:W-:-:S05]  /*1030*/  IADD3 R7, P0, R20, R7, RZ ;  /* 0x0000000714077210 */ /* 0x010fca0007f1e0ff */
        /* <DEDUP_REMOVED lines=8> */
.L_x_11:
[----:B-1----:R-:W-:Y:S01]  /*10c0*/  SHF.R.U64 R9, R8, R21, R9 ;  /* 0x0000001508097219 */ /* 0x002fe20000001209 */
[----:B0-----:R-:W-:Y:S01]  /*10d0*/  VIADD R10, R18, 0xffffffff ;  /* 0xffffffff120a7836 */ /* 0x001fe20000000000 */
[----:B------:R-:W-:Y:S01]  /*10e0*/  SHF.L.U32 R7, R23, R22, RZ ;  /* 0x0000001617077219 */ /* 0x000fe200000006ff */
[----:B------:R-:W-:Y:S01]  /*10f0*/  IMAD.MOV.U32 R14, RZ, RZ, 0x1 ;  /* 0x00000001ff0e7424 */ /* 0x000fe200078e00ff */
[----:B------:R-:W-:Y:S01]  /*1100*/  LOP3.LUT R8, R16, R13, RZ, 0xc0, !PT ;  /* 0x0000000d10087212 */ /* 0x000fe200078ec0ff */
[----:B------:R-:W-:Y:S01]  /*1110*/  IMAD.MOV R11, RZ, RZ, -R9 ;  /* 0x000000ffff0b7224 */ /* 0x000fe200078e0a09 */
[----:B------:R-:W-:Y:S02]  /*1120*/  SEL R12, R12, R29, !P2 ;  /* 0x0000001d0c0c7207 */ /* 0x000fe40005000000 */
[----:B------:R-:W-:Y:S01]  /*1130*/  LOP3.LUT R10, R19, R10, RZ, 0xc0, !PT ;  /* 0x0000000a130a7212 */ /* 0x000fe200078ec0ff */
[----:B------:R-:W-:Y:S02]  /*1140*/  IMAD R9, R7, R9, R8 ;  /* 0x0000000907097224 */ /* 0x000fe400078e0208 */
[----:B--2---:R-:W-:-:S02]  /*1150*/  IMAD R7, R11, R24, R20 ;  /* 0x000000180b077224 */ /* 0x004fc400078e0214 */
[----:B---3--:R-:W-:Y:S02]  /*1160*/  IMAD R12, R9, R25, R12 ;  /* 0x00000019090c7224 */ /* 0x008fe400078e020c */
[----:B------:R-:W-:-:S05]  /*1170*/  IMAD R7, R7, R18, R10 ;  /* 0x0000001207077224 */ /* 0x000fca00078e020a */
[----:B------:R-:W-:Y:S02]  /*1180*/  SEL R11, R7, R12, !P2 ;  /* 0x0000000c070b7207 */ /* 0x000fe40005000000 */
[----:B------:R-:W-:Y:S01]  /*1190*/  SEL R10, R12, R7, !P2 ;  /* 0x000000070c0a7207 */ /* 0x000fe20005000000 */
[----:B------:R-:W-:-:S07]  /*11a0*/  IMAD.MOV.U32 R7, RZ, RZ, R28 ;  /* 0x000000ffff077224 */ /* 0x000fce00078e001c */
.L_x_9:
[----:B------:R-:W-:-:S08]  /*11b0*/  NOP ;  /* 0x0000000000007918 */ /* 0x000fd00000000000 */
[----:B------:R-:W0:Y:S02]  /*11c0*/  USETMAXREG.TRY_ALLOC.CTAPOOL UP0, 0xe8 ;  /* 0x000000e8000079c8 */ /* 0x000e240008000600 */
[----:B0-----:R-:W-:-:S13]  /*11d0*/  PLOP3.LUT P0, PT, PT, PT, UP0, 0x80, 0x0 ;  /* 0x000000000000781c */ /* 0x001fda0003f0f008 */
[----:B------:R-:W-:Y:S05]  /*11e0*/  @!P0 BRA `(.L_x_9) ;  /* 0xfffffffc00f08947 */ /* 0x000fea000383ffff */
[----:B------:R-:W-:Y:S01]  /*11f0*/  ULDC.64 UR4, c[0x0][0x598] ;  /* 0x0001660000047ab9 */ /* 0x000fe20000000a00 */
[----:B------:R-:W-:Y:S01]  /*1200*/  ULDC.64 UR18, c[0x0][0x208] ;  /* 0x0000820000127ab9 */ /* 0x000fe20000000a00 */
[----:B------:R-:W-:-:S04]  /*1210*/  ISETP.NE.U32.AND P0, PT, RZ, UR4, PT ;  /* 0x00000004ff007c0c */ /* 0x000fc8000bf05070 */
[----:B------:R-:W-:-:S13]  /*1220*/  ISETP.NE.AND.EX P0, PT, RZ, UR5, PT, P0 ;  /* 0x00000005ff007c0c */ /* 0x000fda000bf05300 */
[----:B------:R-:W-:Y:S05]  /*1230*/  @!P0 BRA `(.L_x_12) ;  /* 0x00000000001c8947 */ /* 0x000fea0003800000 */
[----:B------:R-:W0:Y:S02]  /*1240*/  LDC.64 R8, c[0x0][0x598] ;  /* 0x00016600ff087b82 */ /* 0x000e240000000a00 */
[----:B0-----:R-:W2:Y:S02]  /*1250*/  LDG.E.64 R8, desc[UR18][R8.64] ;  /* 0x0000001208087981 */ /* 0x001ea4000c1e1b00 */
[----:B--2---:R-:W-:-:S04]  /*1260*/  ISETP.NE.U32.AND P0, PT, R8, RZ, PT ;  /* 0x000000ff0800720c */ /* 0x004fc80003f05070 */
[----:B------:R-:W-:-:S13]  /*1270*/  ISETP.NE.AND.EX P0, PT, R9, RZ, PT, P0 ;  /* 0x000000ff0900720c */ /* 0x000fda0003f05300 */
[----:B------:R-:W-:Y:S05]  /*1280*/  @!P0 BRA `(.L_x_12) ;  /* 0x0000000000088947 */ /* 0x000fea0003800000 */
[----:B------:R0:W5:Y:S01]  /*1290*/  LD.E R8, desc[UR18][R8.64] ;  /* 0x0000001208087980 */ /* 0x000162000c101900 */
[----:B------:R-:W-:Y:S05]  /*12a0*/  BRA `(.L_x_13) ;  /* 0x0000000000207947 */ /* 0x000fea0003800000 */
.L_x_12:
[----:B------:R-:W-:Y:S02]  /*12b0*/  ULDC.64 UR4, c[0x0][0x588] ;  /* 0x0001620000047ab9 */ /* 0x000fe40000000a00 */
[----:B------:R-:W-:-:S04]  /*12c0*/  ISETP.NE.U32.AND P0, PT, RZ, UR4, PT ;  /* 0x00000004ff007c0c */ /* 0x000fc8000bf05070 */
[----:B------:R-:W-:-:S13]  /*12d0*/  ISETP.NE.AND.EX P0, PT, RZ, UR5, PT, P0 ;  /* 0x00000005ff007c0c */ /* 0x000fda000bf05300 */
[----:B------:R-:W-:Y:S05]  /*12e0*/  @!P0 BRA `(.L_x_14) ;  /* 0x00000000000c8947 */ /* 0x000fea0003800000 */
[----:B------:R-:W0:Y:S02]  /*12f0*/  LDC.64 R8, c[0x0][0x588] ;  /* 0x00016200ff087b82 */ /* 0x000e240000000a00 */
[----:B0-----:R1:W5:Y:S01]  /*1300*/  LDG.E R8, desc[UR18][R8.64] ;  /* 0x0000001208087981 */ /* 0x001362000c1e1900 */
[----:B------:R-:W-:Y:S05]  /*1310*/  BRA `(.L_x_13) ;  /* 0x0000000000047947 */ /* 0x000fea0003800000 */
.L_x_14:
[----:B------:R-:W2:Y:S02]  /*1320*/  LDC R8, c[0x0][0x580] ;  /* 0x00016000ff087b82 */ /* 0x000ea40000000800 */
.L_x_13:
[----:B------:R-:W-:Y:S02]  /*1330*/  ULDC.64 UR4, c[0x0][0x5a0] ;  /* 0x0001680000047ab9 */ /* 0x000fe40000000a00 */
[----:B------:R-:W-:-:S04]  /*1340*/  ISETP.NE.U32.AND P0, PT, RZ, UR4, PT ;  /* 0x00000004ff007c0c */ /* 0x000fc8000bf05070 */
[----:B------:R-:W-:-:S13]  /*1350*/  ISETP.NE.AND.EX P0, PT, RZ, UR5, PT, P0 ;  /* 0x00000005ff007c0c */ /* 0x000fda000bf05300 */
[----:B------:R-:W-:Y:S05]  /*1360*/  @!P0 BRA `(.L_x_15) ;  /* 0x00000000001c8947 */ /* 0x000fea0003800000 */
[----:B------:R-:W3:Y:S02]  /*1370*/  LDC.64 R12, c[0x0][0x5a0] ;  /* 0x00016800ff0c7b82 */ /* 0x000ee40000000a00 */
[----:B---3--:R-:W3:Y:S02]  /*1380*/  LDG.E.64 R12, desc[UR18][R12.64] ;  /* 0x000000120c0c7981 */ /* 0x008ee4000c1e1b00 */
[----:B---3--:R-:W-:-:S04]  /*1390*/  ISETP.NE.U32.AND P0, PT, R12, RZ, PT ;  /* 0x000000ff0c00720c */ /* 0x008fc80003f05070 */
[----:B------:R-:W-:-:S13]  /*13a0*/  ISETP.NE.AND.EX P0, PT, R13, RZ, PT, P0 ;  /* 0x000000ff0d00720c */ /* 0x000fda0003f05300 */
[----:B------:R-:W-:Y:S05]  /*13b0*/  @!P0 BRA `(.L_x_15) ;  /* 0x0000000000088947 */ /* 0x000fea0003800000 */
[----:B01----:R0:W5:Y:S01]  /*13c0*/  LD.E R9, desc[UR18][R12.64] ;  /* 0x000000120c097980 */ /* 0x003162000c101900 */
[----:B------:R-:W-:Y:S05]  /*13d0*/  BRA `(.L_x_16) ;  /* 0x0000000000207947 */ /* 0x000fea0003800000 */
.L_x_15:
[----:B------:R-:W-:Y:S02]  /*13e0*/  ULDC.64 UR4, c[0x0][0x590] ;  /* 0x0001640000047ab9 */ /* 0x000fe40000000a00 */
[----:B------:R-:W-:-:S04]  /*13f0*/  ISETP.NE.U32.AND P0, PT, RZ, UR4, PT ;  /* 0x00000004ff007c0c */ /* 0x000fc8000bf05070 */
[----:B------:R-:W-:-:S13]  /*1400*/  ISETP.NE.AND.EX P0, PT, RZ, UR5, PT, P0 ;  /* 0x00000005ff007c0c */ /* 0x000fda000bf05300 */
[----:B------:R-:W-:Y:S05]  /*1410*/  @!P0 BRA `(.L_x_17) ;  /* 0x00000000000c8947 */ /* 0x000fea0003800000 */
[----:B------:R-:W0:Y:S02]  /*1420*/  LDC.64 R12, c[0x0][0x590] ;  /* 0x00016400ff0c7b82 */ /* 0x000e240000000a00 */
[----:B01----:R1:W5:Y:S01]  /*1430*/  LDG.E R9, desc[UR18][R12.64] ;  /* 0x000000120c097981 */ /* 0x003362000c1e1900 */
[----:B------:R-:W-:Y:S05]  /*1440*/  BRA `(.L_x_16) ;  /* 0x0000000000047947 */ /* 0x000fea0003800000 */
.L_x_17:
[----:B01----:R-:W3:Y:S02]  /*1450*/  LDC R9, c[0x0][0x584] ;  /* 0x00016100ff097b82 */ /* 0x003ee40000000800 */
.L_x_16:
[----:B------:R-:W-:-:S13]  /*1460*/  LOP3.LUT P0, RZ, R14, 0xff, RZ, 0xc0, !PT ;  /* 0x000000ff0eff7812 */ /* 0x000fda000780c0ff */
[----:B------:R-:W-:Y:S05]  /*1470*/  @!P0 EXIT ;  /* 0x000000000000894d */ /* 0x000fea0003800000 */
[----:B------:R-:W-:Y:S01]  /*1480*/  ULDC UR4, c[0x0][0x28c] ;  /* 0x0000a30000047ab9 */ /* 0x000fe20000000800 */
[----:B------:R-:W-:Y:S01]  /*1490*/  LOP3.LUT R142, R4, 0x1, RZ, 0xfc, !PT ;  /* 0x00000001048e7812 */ /* 0x000fe200078efcff */
[----:B------:R-:W-:-:S04]  /*14a0*/  UIADD3 UR4, UR4, 0x1f, URZ ;  /* 0x0000001f04047890 */ /* 0x000fc8000fffe03f */
[----:B------:R-:W-:-:S04]  /*14b0*/  USHF.R.S32.HI UR5, URZ, 0x1f, UR4 ;  /* 0x0000001f3f057899 */ /* 0x000fc80008011404 */
[----:B------:R-:W-:-:S03]  /*14c0*/  ULEA.HI UR5, UR5, UR4, URZ, 0x5 ;  /* 0x0000000405057291 */ /* 0x000fc6000f8f283f */
[----:B------:R-:W-:Y:S01]  /*14d0*/  UMOV UR4, URZ ;  /* 0x0000003f00047c82 */ /* 0x000fe20008000000 */
[----:B------:R-:W-:-:S03]  /*14e0*/  USHF.R.S32.HI UR9, URZ, 0x5, UR5 ;  /* 0x000000053f097899 */ /* 0x000fc60008011405 */
[----:B------:R-:W-:-:S09]  /*14f0*/  UMOV UR5, URZ ;  /* 0x0000003f00057c82 */ /* 0x000fd20008000000 */
.L_x_172:
[----:B01----:R-:W-:Y:S01]  /*1500*/  LOP3.LUT R12, R0, 0x80, RZ, 0xc0, !PT ;  /* 0x00000080000c7812 */ /* 0x003fe200078ec0ff */
[----:B------:R-:W0:Y:S01]  /*1510*/  S2UR UR13, SR_CgaCtaId ;  /* 0x00000000000d79c3 */ /* 0x000e220000008800 */
[----:B------:R-:W-:Y:S01]  /*1520*/  UMOV UR12, 0x400 ;  /* 0x00000400000c7882 */ /* 0x000fe20000000000 */
[----:B------:R-:W-:Y:S01]  /*1530*/  UMOV UR6, URZ ;  /* 0x0000003f00067c82 */ /* 0x000fe20008000000 */
[----:B------:R-:W-:Y:S01]  /*1540*/  SHF.R.U32.HI R12, RZ, 0x7, R12 ;  /* 0x00000007ff0c7819 */ /* 0x000fe2000001160c */
[----:B------:R-:W-:Y:S01]  /*1550*/  UMOV UR7, URZ ;  /* 0x0000003f00077c82 */ /* 0x000fe20008000000 */
[----:B------:R-:W-:Y:S01]  /*1560*/  UMOV UR16, UR5 ;  /* 0x0000000500107c82 */ /* 0x000fe20008000000 */
[----:B------:R-:W-:Y:S02]  /*1570*/  CS2R R16, SRZ ;  /* 0x0000000000107805 */ /* 0x000fe4000001ff00 */
[----:B------:R-:W-:Y:S01]  /*1580*/  CS2R R14, SRZ ;  /* 0x00000000000e7805 */ /* 0x000fe2000001ff00 */
[----:B------:R-:W1:Y:S01]  /*1590*/  LDC R13, c[0x0][0x28c] ;  /* 0x0000a300ff0d7b82 */ /* 0x000e620000000800 */
[----:B------:R-:W4:Y:S01]  /*15a0*/  SHFL.IDX PT, R12, R12, RZ, 0x1f ;  /* 0x00001fff0c0c7589 */ /* 0x000f2200000e0000 */
[----:B------:R-:W-:-:S02]  /*15b0*/  CS2R R18, SRZ ;  /* 0x0000000000127805 */ /* 0x000fc4000001ff00 */
[----:B------:R-:W-:Y:S02]  /*15c0*/  CS2R R20, SRZ ;  /* 0x0000000000147805 */ /* 0x000fe4000001ff00 */
[----:B------:R-:W-:Y:S02]  /*15d0*/  CS2R R22, SRZ ;  /* 0x0000000000167805 */ /* 0x000fe4000001ff00 */
[----:B------:R-:W-:Y:S02]  /*15e0*/  CS2R R88, SRZ ;  /* 0x0000000000587805 */ /* 0x000fe4000001ff00 */
[----:B------:R-:W-:Y:S02]  /*15f0*/  CS2R R90, SRZ ;  /* 0x00000000005a7805 */ /* 0x000fe4000001ff00 */
[----:B------:R-:W-:Y:S02]  /*1600*/  CS2R R94, SRZ ;  /* 0x00000000005e7805 */ /* 0x000fe4000001ff00 */
        /* <DEDUP_REMOVED lines=16> */
[----:B-1----:R-:W-:Y:S02]  /*1710*/  ISETP.GE.AND P0, PT, R13, 0x1, PT ;  /* 0x000000010d00780c */ /* 0x002fe40003f06270 */
[----:B------:R-:W-:Y:S02]  /*1720*/  CS2R R126, SRZ ;  /* 0x00000000007e7805 */ /* 0x000fe4000001ff00 */
[----:B----4-:R-:W-:-:S02]  /*1730*/  R2UR UR8, R12 ;  /* 0x000000000c0872ca */ /* 0x010fc400000e0000 */
[----:B------:R-:W-:Y:S02]  /*1740*/  CS2R R128, SRZ ;  /* 0x0000000000807805 */ /* 0x000fe4000001ff00 */
[----:B------:R-:W-:Y:S02]  /*1750*/  CS2R R130, SRZ ;  /* 0x0000000000827805 */ /* 0x000fe4000001ff00 */
[----:B------:R-:W-:Y:S02]  /*1760*/  CS2R R132, SRZ ;  /* 0x0000000000847805 */ /* 0x000fe4000001ff00 */
[----:B------:R-:W-:Y:S02]  /*1770*/  CS2R R134, SRZ ;  /* 0x0000000000867805 */ /* 0x000fe4000001ff00 */
[----:B------:R-:W-:Y:S02]  /*1780*/  CS2R R136, SRZ ;  /* 0x0000000000887805 */ /* 0x000fe4000001ff00 */
[----:B------:R-:W-:Y:S01]  /*1790*/  CS2R R138, SRZ ;  /* 0x00000000008a7805 */ /* 0x000fe2000001ff00 */
[----:B------:R-:W-:Y:S01]  /*17a0*/  IMAD.MOV.U32 R141, RZ, RZ, RZ ;  /* 0x000000ffff8d7224 */ /* 0x000fe200078e00ff */
[----:B------:R-:W-:Y:S01]  /*17b0*/  CS2R R24, SRZ ;  /* 0x0000000000187805 */ /* 0x000fe2000001ff00 */
[----:B------:R-:W-:Y:S01]  /*17c0*/  IMAD.MOV.U32 R143, RZ, RZ, RZ ;  /* 0x000000ffff8f7224 */ /* 0x000fe200078e00ff */
[----:B---3--:R-:W-:Y:S01]  /*17d0*/  CS2R R26, SRZ ;  /* 0x00000000001a7805 */ /* 0x008fe2000001ff00 */
[----:B------:R-:W-:Y:S01]  /*17e0*/  IMAD.U32 R144, RZ, RZ, UR4 ;  /* 0x00000004ff907e24 */ /* 0x000fe2000f8e00ff */
[----:B------:R-:W-:Y:S01]  /*17f0*/  CS2R R28, SRZ ;  /* 0x00000000001c7805 */ /* 0x000fe2000001ff00 */
[----:B------:R-:W-:Y:S01]  /*1800*/  ULEA.HI UR10, UR8, UR8, URZ, 0x1 ;  /* 0x00000008080a7291 */ /* 0x000fe2000f8f083f */
[----:B------:R-:W-:-:S02]  /*1810*/  CS2R R30, SRZ ;  /* 0x00000000001e7805 */ /* 0x000fc4000001ff00 */
[----:B------:R-:W-:Y:S02]  /*1820*/  CS2R R32, SRZ ;  /* 0x0000000000207805 */ /* 0x000fe4000001ff00 */
[----:B------:R-:W-:Y:S01]  /*1830*/  CS2R R34, SRZ ;  /* 0x0000000000227805 */ /* 0x000fe2000001ff00 */
[----:B------:R-:W-:Y:S01]  /*1840*/  ULOP3.LUT UR11, UR10, 0x1ffffe, URZ, 0xc0, !UPT ;  /* 0x001ffffe0a0b7892 */ /* 0x000fe2000f8ec03f */
[----:B------:R-:W-:Y:S01]  /*1850*/  CS2R R36, SRZ ;  /* 0x0000000000247805 */ /* 0x000fe2000001ff00 */
[----:B0-----:R-:W-:Y:S01]  /*1860*/  ULEA UR10, UR13, UR12, 0x18 ;  /* 0x0000000c0d0a7291 */ /* 0x001fe2000f8ec03f */
[----:B------:R-:W-:Y:S01]  /*1870*/  CS2R R38, SRZ ;  /* 0x0000000000267805 */ /* 0x000fe2000001ff00 */
[----:B------:R-:W-:Y:S01]  /*1880*/  UIADD3 UR11, UR8, -UR11, URZ ;  /* 0x8000000b080b7290 */ /* 0x000fe2000fffe03f */
[----:B------:R-:W-:Y:S02]  /*1890*/  CS2R R40, SRZ ;  /* 0x0000000000287805 */ /* 0x000fe4000001ff00 */
[----:B------:R-:W-:Y:S01]  /*18a0*/  CS2R R42, SRZ ;  /* 0x00000000002a7805 */ /* 0x000fe2000001ff00 */
[----:B------:R-:W-:Y:S01]  /*18b0*/  UMOV UR8, URZ ;  /* 0x0000003f00087c82 */ /* 0x000fe20008000000 */
[----:B------:R-:W-:Y:S01]  /*18c0*/  ULEA UR11, UR11, UR10, 0xb ;  /* 0x0000000a0b0b7291 */ /* 0x000fe2000f8e583f */
[----:B------:R-:W-:-:S02]  /*18d0*/  CS2R R44, SRZ ;  /* 0x00000000002c7805 */ /* 0x000fc4000001ff00 */
[----:B------:R-:W-:Y:S02]  /*18e0*/  CS2R R46, SRZ ;  /* 0x00000000002e7805 */ /* 0x000fe4000001ff00 */
[----:B------:R-:W-:Y:S01]  /*18f0*/  CS2R R48, SRZ ;  /* 0x0000000000307805 */ /* 0x000fe2000001ff00 */
[----:B------:R-:W-:Y:S01]  /*1900*/  UIADD3 UR11, UR11, 0x280, URZ ;  /* 0x000002800b0b7890 */ /* 0x000fe2000fffe03f */
[----:B------:R-:W-:Y:S02]  /*1910*/  CS2R R50, SRZ ;  /* 0x0000000000327805 */ /* 0x000fe4000001ff00 */
[----:B------:R-:W-:Y:S02]  /*1920*/  CS2R R52, SRZ ;  /* 0x0000000000347805 */ /* 0x000fe4000001ff00 */
[----:B------:R-:W-:Y:S01]  /*1930*/  CS2R R54, SRZ ;  /* 0x0000000000367805 */ /* 0x000fe2000001ff00 */
[----:B------:R-:W-:Y:S01]  /*1940*/  USHF.R.U32.HI UR11, URZ, 0x4, UR11 ;  /* 0x000000043f0b7899 */ /* 0x000fe2000801160b */
[----:B------:R-:W-:-:S02]  /*1950*/  CS2R R56, SRZ ;  /* 0x0000000000387805 */ /* 0x000fc4000001ff00 */
[----:B------:R-:W-:Y:S02]  /*1960*/  CS2R R58, SRZ ;  /* 0x00000000003a7805 */ /* 0x000fe4000001ff00 */
[----:B------:R-:W-:Y:S01]  /*1970*/  CS2R R60, SRZ ;  /* 0x00000000003c7805 */ /* 0x000fe2000001ff00 */
[----:B------:R-:W-:Y:S01]  /*1980*/  ULOP3.LUT UR11, UR11, 0x3fff, URZ, 0xc0, !UPT ;  /* 0x00003fff0b0b7892 */ /* 0x000fe2000f8ec03f */
        /* <DEDUP_REMOVED lines=12> */
[----:B------:R-:W-:Y:S01]  /*1a50*/  CS2R R86, SRZ ;  /* 0x0000000000567805 */ /* 0x000fe2000001ff00 */
[----:B------:R-:W-:Y:S06]  /*1a60*/  @!P0 BRA `(.L_x_18) ;  /* 0x00000008001c8947 */ /* 0x000fec0003800000 */
[----:B------:R-:W-:-:S13]  /*1a70*/  ISETP.NE.AND P1, PT, R142, 0x3, PT ;  /* 0x000000038e00780c */ /* 0x000fda0003f25270 */
[----:B------:R-:W-:Y:S05]  /*1a80*/  @!P1 BRA `(.L_x_19) ;  /* 0x0000000000049947 */ /* 0x000fea0003800000 */
[----:B------:R-:W-:Y:S01]  /*1a90*/  BPT.TRAP 0x1 ;  /* 0x000000040000795c */ /* 0x000fe20000300000 */
.L_x_19:
[----:B------:R-:W-:Y:S01]  /*1aa0*/  ULEA UR6, UR5, UR10, 0x3 ;  /* 0x0000000a05067291 */ /* 0x000fe2000f8e183f */
[----:B------:R-:W-:-:S05]  /*1ab0*/  IMAD.U32 R12, RZ, RZ, UR4 ;  /* 0x00000004ff0c7e24 */ /* 0x000fca000f8e00ff */
[----:B------:R-:W-:-:S04]  /*1ac0*/  SHF.L.U32 R12, R12, 0x1f, RZ ;  /* 0x0000001f0c0c7819 */ /* 0x000fc800000006ff */
[----:B------:R0:W1:Y:S01]  /*1ad0*/  SYNCS.PHASECHK.TRANS64.TRYWAIT P0, [UR6], R12 ;  /* 0x0000000cff0075a7 */ /* 0x0000620008000146 */
[----:B------:R-:W-:Y:S05]  /*1ae0*/  @!P1 BRA `(.L_x_20) ;  /* 0x0000000000049947 */ /* 0x000fea0003800000 */
[----:B------:R-:W-:Y:S01]  /*1af0*/  BPT.TRAP 0x1 ;  /* 0x000000040000795c */ /* 0x000fe20000300000 */
.L_x_20:
[----:B-1----:R-:W-:Y:S05]  /*1b00*/  @P0 BRA `(.L_x_21) ;  /* 0x0000000000080947 */ /* 0x002fea0003800000 */
[----:B------:R-:W1:Y:S02]  /*1b10*/  SYNCS.PHASECHK.TRANS64.TRYWAIT P0, [UR6], R12 ;  /* 0x0000000cff0075a7 */ /* 0x000e640008000146 */
[----:B-1----:R-:W-:Y:S05]  /*1b20*/  @!P0 BRA `(.L_x_22) ;  /* 0x0000008800608947 */ /* 0x002fea0003800000 */
.L_x_21:
[----:B------:R-:W-:Y:S01]  /*1b30*/  UIADD3 UR6, UR10, 0x1c280, URZ ;  /* 0x0001c2800a067890 */ /* 0x000fe2000fffe03f */
[----:B------:R-:W-:Y:S01]  /*1b40*/  WARPGROUP.ARRIVE ;  /* 0x00000000000079c5 */ /* 0x000fe20000000000 */
[----:B------:R-:W-:Y:S01]  /*1b50*/  ULDC UR7, c[0x0][0x50c] ;  /* 0x0001430000077ab9 */ /* 0x000fe20000000800 */
[----:B------:R-:W-:Y:S01]  /*1b60*/  ULOP3.LUT UR12, UR11, 0x10000, URZ, 0xfc, !UPT ;  /* 0x000100000b0c7892 */ /* 0x000fe2000f8efc3f */
[----:B------:R-:W-:Y:S01]  /*1b70*/  CS2R R16, SRZ ;  /* 0x0000000000107805 */ /* 0x000fe2000001ff00 */
[----:B------:R-:W-:Y:S01]  /*1b80*/  UISETP.NE.AND UP0, UPT, UR7, 0x1, UPT ;  /* 0x000000010700788c */ /* 0x000fe2000bf05270 */
[----:B------:R-:W-:Y:S01]  /*1b90*/  CS2R R14, SRZ ;  /* 0x00000000000e7805 */ /* 0x000fe2000001ff00 */
[----:B------:R-:W-:Y:S01]  /*1ba0*/  USHF.R.U32.HI UR6, URZ, 0x4, UR6 ;  /* 0x000000043f067899 */ /* 0x000fe20008011606 */
[----:B------:R-:W-:Y:S01]  /*1bb0*/  CS2R R18, SRZ ;  /* 0x0000000000127805 */ /* 0x000fe2000001ff00 */
[----:B------:R-:W-:Y:S01]  /*1bc0*/  USEL UR7, URZ, 0x1, UP0 ;  /* 0x000000013f077887 */ /* 0x000fe20008000000 */
[----:B------:R-:W-:Y:S01]  /*1bd0*/  CS2R R20, SRZ ;  /* 0x0000000000147805 */ /* 0x000fe2000001ff00 */
[----:B------:R-:W-:Y:S01]  /*1be0*/  ULOP3.LUT UR6, UR6, 0x3fff, URZ, 0xc0, !UPT ;  /* 0x00003fff06067892 */ /* 0x000fe2000f8ec03f */
[----:B------:R-:W-:Y:S01]  /*1bf0*/  CS2R R22, SRZ ;  /* 0x0000000000167805 */ /* 0x000fe2000001ff00 */
[----:B------:R-:W-:Y:S01]  /*1c00*/  ULEA UR12, UR5, UR12, 0x8 ;  /* 0x0000000c050c7291 */ /* 0x000fe2000f8e403f */
[----:B------:R-:W-:Y:S01]  /*1c10*/  CS2R R88, SRZ ;  /* 0x0000000000587805 */ /* 0x000fe2000001ff00 */
[----:B------:R-:W-:Y:S01]  /*1c20*/  ULOP3.LUT UR6, UR6, 0x10000, URZ, 0xfc, !UPT ;  /* 0x0001000006067892 */ /* 0x000fe2000f8efc3f */
[----:B------:R-:W-:Y:S01]  /*1c30*/  ISETP.NE.AND P0, PT, RZ, UR7, PT ;  /* 0x00000007ff007c0c */ /* 0x000fe2000bf05270 */
[----:B------:R-:W-:Y:S01]  /*1c40*/  UMOV UR13, 0xc0000010 ;  /* 0xc0000010000d7882 */ /* 0x000fe20000000000 */
[----:B------:R-:W-:Y:S01]  /*1c50*/  UMOV UR15, 0xc0000010 ;  /* 0xc0000010000f7882 */ /* 0x000fe20000000000 */
[----:B------:R-:W-:Y:S01]  /*1c60*/  ULEA UR14, UR5, UR6, 0x8 ;  /* 0x00000006050e7291 */ /* 0x000fe2000f8e403f */
[----:B------:R-:W-:-:S02]  /*1c70*/  CS2R R90, SRZ ;  /* 0x00000000005a7805 */ /* 0x000fc4000001ff00 */
[----:B------:R-:W-:Y:S01]  /*1c80*/  CS2R R94, SRZ ;  /* 0x00000000005e7805 */ /* 0x000fe2000001ff00 */
[----:B------:R-:W-:Y:S01]  /*1c90*/  UMOV UR6, 0x1 ;  /* 0x0000000100067882 */ /* 0x000fe20000000000 */
[----:B------:R-:W-:Y:S02]  /*1ca0*/  CS2R R92, SRZ ;  /* 0x00000000005c7805 */ /* 0x000fe4000001ff00 */
[----:B------:R-:W-:Y:S02]  /*1cb0*/  CS2R R96, SRZ ;  /* 0x0000000000607805 */ /* 0x000fe4000001ff00 */
[----:B------:R-:W-:Y:S02]  /*1cc0*/  CS2R R98, SRZ ;  /* 0x0000000000627805 */ /* 0x000fe4000001ff00 */
[----:B------:R-:W-:Y:S02]  /*1cd0*/  CS2R R100, SRZ ;  /* 0x0000000000647805 */ /* 0x000fe4000001ff00 */
[----:B------:R-:W-:Y:S01]  /*1ce0*/  CS2R R102, SRZ ;  /* 0x0000000000667805 */ /* 0x000fe2000001ff00 */
[----:B------:R-:W-:Y:S01]  /*1cf0*/  QGMMA.64x128x32.F32.E4M3.E4M3 R24, gdesc[UR12], RZ, !UPT, gsb0 ;  /* 0x01e000000c1879f3 */ /* 0x000fe2000c0008ff */
        /* <DEDUP_REMOVED lines=17> */
[----:B------:R-:W-:Y:S01]  /*1e10*/  CS2R R138, SRZ ;  /* 0x00000000008a7805 */ /* 0x000fe2000001ff00 */
[----:B------:R-:W-:Y:S02]  /*1e20*/  IMAD.MOV.U32 R141, RZ, RZ, RZ ;  /* 0x000000ffff8d7224 */ /* 0x000fe400078e00ff */
[----:B------:R-:W-:Y:S01]  /*1e30*/  IMAD.MOV.U32 R143, RZ, RZ, RZ ;  /* 0x000000ffff8f7224 */ /* 0x000fe200078e00ff */
[----:B------:R-:W-:Y:S06]  /*1e40*/  @!P0 BRA `(.L_x_23) ;  /* 0x0000000400088947 */ /* 0x000fec0003800000 */
[----:B------:R-:W-:Y:S02]  /*1e50*/  WARPGROUP.DEPBAR.LE gsb0, 0x0 ;  /* 0x00008000000079c5 */ /* 0x000fe40000010000 */
[----:B------:R-:W-:-:S01]  /*1e60*/  FADD R143, RZ, R24 ;  /* 0x00000018ff8f7221 */ /* 0x000fc20000000000 */
[----:B------:R-:W-:Y:S01]  /*1e70*/  FADD R138, RZ, R25 ;  /* 0x00000019ff8a7221 */ /* 0x000fe20000000000 */
        /* <DEDUP_REMOVED lines=62> */
[----:B------:R-:W-:-:S06]  /*2260*/  UMOV UR6, URZ ;  /* 0x0000003f00067c82 */ /* 0x000fcc0008000000 */
.L_x_23:
[----:B------:R-:W-:-:S04]  /*2270*/  UIADD3 UR16, UR5, 0x1, URZ ;  /* 0x0000000105107890 */ /* 0x000fc8000fffe03f */
[----:B------:R-:W-:-:S04]  /*2280*/  UISETP.NE.AND UP0, UPT, UR16, 0x1c, UPT ;  /* 0x0000001c1000788c */ /* 0x000fc8000bf05270 */
[----:B------:R-:W-:Y:S02]  /*2290*/  USEL UR8, URZ, 0x1, UP0 ;  /* 0x000000013f087887 */ /* 0x000fe40008000000 */
[----:B------:R-:W-:Y:S02]  /*22a0*/  USEL UR16, UR16, URZ, UP0 ;  /* 0x0000003f10107287 */ /* 0x000fe40008000000 */
[----:B------:R-:W-:-:S06]  /*22b0*/  ULOP3.LUT UR8, UR4, UR8, URZ, 0x3c, !UPT ;  /* 0x0000000804087292 */ /* 0x000fcc000f8e3c3f */
[----:B------:R-:W-:Y:S01]  /*22c0*/  IMAD.U32 R144, RZ, RZ, UR8 ;  /* 0x00000008ff907e24 */ /* 0x000fe2000f8e00ff */
[----:B------:R-:W-:-:S06]  /*22d0*/  UMOV UR8, 0x1 ;  /* 0x0000000100087882 */ /* 0x000fcc0000000000 */
.L_x_18:
[----:B------:R-:W-:-:S04]  /*22e0*/  UISETP.LT.AND UP0, UPT, UR9, 0x1, UPT ;  /* 0x000000010900788c */ /* 0x000fc8000bf01270 */
[----:B------:R-:W-:-:S04]  /*22f0*/  USEL UR12, UR9, 0x1, UP0 ;  /* 0x00000001090c7887 */ /* 0x000fc80008000000 */
[----:B------:R-:W-:-:S04]  /*2300*/  UIADD3 UR12, UR9, -UR12, URZ ;  /* 0x8000000c090c7290 */ /* 0x000fc8000fffe03f */
[----:B------:R-:W-:-:S06]  /*2310*/  UISETP.GE.AND UP0, UPT, UR12, 0x1, UPT ;  /* 0x000000010c00788c */ /* 0x000fcc000bf06270 */
[----:B------:R-:W-:-:S13]  /*2320*/  PLOP3.LUT P0, PT, PT, PT, UP0, 0x80, 0x0 ;  /* 0x000000000000781c */ /* 0x000fda0003f0f008 */
[----:B------:R-:W-:Y:S05]  /*2330*/  @!P0 BRA `(.L_x_24) ;  /* 0x0000000400f48947 */ /* 0x000fea0003800000 */
[----:B01----:R-:W-:Y:S01]  /*2340*/  IMAD.U32 R12, RZ, RZ, UR12 ;  /* 0x0000000cff0c7e24 */ /* 0x003fe2000f8e00ff */
[----:B------:R-:W-:Y:S01]  /*2350*/  ULDC UR17, c[0x0][0x50c] ;  /* 0x0001430000117ab9 */ /* 0x000fe20000000800 */
[----:B------:R-:W-:-:S07]  /*2360*/  IMAD.U32 R13, RZ, RZ, UR5 ;  /* 0x00000005ff0d7e24 */ /* 0x000fce000f8e00ff */
.L_x_32:
[----:B------:R-:W-:-:S13]  /*2370*/  ISETP.NE.AND P1, PT, R142, 0x3, PT ;  /* 0x000000038e00780c */ /* 0x000fda0003f25270 */
[----:B------:R-:W-:Y:S05]  /*2380*/  @!P1 BRA `(.L_x_25) ;  /* 0x0000000000049947 */ /* 0x000fea0003800000 */
[----:B------:R-:W-:Y:S01]  /*2390*/  BPT.TRAP 0x1 ;  /* 0x000000040000795c */ /* 0x000fe20000300000 */
.L_x_25:
[----:B------:R-:W0:Y:S01]  /*23a0*/  S2UR UR12, SR_CgaCtaId ;  /* 0x00000000000c79c3 */ /* 0x000e220000008800 */
[----:B------:R-:W-:Y:S01]  /*23b0*/  UMOV UR10, 0x400 ;  /* 0x00000400000a7882 */ /* 0x000fe20000000000 */
[----:B------:R-:W-:Y:S01]  /*23c0*/  SHF.L.U32 R140, R144, 0x1f, RZ ;  /* 0x0000001f908c7819 */ /* 0x000fe200000006ff */
[----:B0-----:R-:W-:-:S04]  /*23d0*/  ULEA UR10, UR12, UR10, 0x18 ;  /* 0x0000000a0c0a7291 */ /* 0x001fc8000f8ec03f */
[----:B------:R-:W-:-:S09]  /*23e0*/  ULEA UR12, UR16, UR10, 0x3 ;  /* 0x0000000a100c7291 */ /* 0x000fd2000f8e183f */
[----:B------:R0:W1:Y:S01]  /*23f0*/  SYNCS.PHASECHK.TRANS64.TRYWAIT P0, [UR12], R140 ;  /* 0x0000008cff0075a7 */ /* 0x000062000800014c */
[----:B------:R-:W-:Y:S05]  /*2400*/  @!P1 BRA `(.L_x_26) ;  /* 0x0000000000049947 */ /* 0x000fea0003800000 */
[----:B------:R-:W-:Y:S01]  /*2410*/  BPT.TRAP 0x1 ;  /* 0x000000040000795c */ /* 0x000fe20000300000 */
.L_x_26:
[----:B-1----:R-:W-:Y:S05]  /*2420*/  @P0 BRA `(.L_x_27) ;  /* 0x0000000000080947 */ /* 0x002fea0003800000 */
[----:B------:R-:W1:Y:S02]  /*2430*/  SYNCS.PHASECHK.TRANS64.TRYWAIT P0, [UR12], R140 ;  /* 0x0000008cff0075a7 */ /* 0x000e64000800014c */
[----:B-1----:R-:W-:Y:S05]  /*2440*/  @!P0 BRA `(.L_x_28) ;  /* 0x0000008000308947 */ /* 0x002fea0003800000 */
.L_x_27:
[----:B------:R-:W-:Y:S01]  /*2450*/  UIADD3 UR12, UR10, 0x1c280, URZ ;  /* 0x0001c2800a0c7890 */ /* 0x000fe2000fffe03f */
[----:B------:R-:W-:Y:S01]  /*2460*/  WARPGROUP.ARRIVE ;  /* 0x00000000000079c5 */ /* 0x000fe20000000000 */
[----:B------:R-:W-:Y:S02]  /*2470*/  UISETP.NE.AND UP0, UPT, UR7, URZ, UPT ;  /* 0x0000003f0700728c */ /* 0x000fe4000bf05270 */
[----:B------:R-:W-:Y:S02]  /*2480*/  USHF.R.U32.HI UR12, URZ, 0x4, UR12 ;  /* 0x000000043f0c7899 */ /* 0x000fe4000801160c */
[----:B------:R-:W-:Y:S02]  /*2490*/  USEL UR8, UR8, URZ, !UP0 ;  /* 0x0000003f08087287 */ /* 0x000fe4000c000000 */
[----:B------:R-:W-:Y:S02]  /*24a0*/  ULOP3.LUT UR7, UR12, 0x3fff, URZ, 0xc0, !UPT ;  /* 0x00003fff0c077892 */ /* 0x000fe4000f8ec03f */
[----:B------:R-:W-:-:S02]  /*24b0*/  ULOP3.LUT UR12, UR11, 0x10000, URZ, 0xfc, !UPT ;  /* 0x000100000b0c7892 */ /* 0x000fc4000f8efc3f */
[----:B------:R-:W-:Y:S02]  /*24c0*/  ULOP3.LUT UR7, UR7, 0x10000, URZ, 0xfc, !UPT ;  /* 0x0001000007077892 */ /* 0x000fe4000f8efc3f */
[----:B------:R-:W-:Y:S02]  /*24d0*/  UISETP.NE.U32.AND UP0, UPT, UR8, URZ, UPT ;  /* 0x0000003f0800728c */ /* 0x000fe4000bf05070 */
[----:B------:R-:W-:Y:S02]  /*24e0*/  ULEA UR12, UR16, UR12, 0x8 ;  /* 0x0000000c100c7291 */ /* 0x000fe4000f8e403f */
[----:B------:R-:W-:Y:S01]  /*24f0*/  ULEA UR14, UR16, UR7, 0x8 ;  /* 0x00000007100e7291 */ /* 0x000fe2000f8e403f */
[----:B------:R-:W-:Y:S01]  /*2500*/  UMOV UR13, 0xc0000010 ;  /* 0xc0000010000d7882 */ /* 0x000fe20000000000 */
[----:B------:R-:W-:Y:S01]  /*2510*/  UMOV UR15, 0xc0000010 ;  /* 0xc0000010000f7882 */ /* 0x000fe20000000000 */
[----:B------:R-:W-:-:S06]  /*2520*/  UIADD3 UR6, UR6, 0x1, URZ ;  /* 0x0000000106067890 */ /* 0x000fcc000fffe03f */
[----:B------:R-:W-:Y:S01]  /*2530*/  QGMMA.64x128x32.F32.E4M3.E4M3 R24, gdesc[UR12], R24, UP0, gsb0 ;  /* 0x01e000000c1879f3 */ /* 0x000fe2000b800818 */
[----:B------:R-:W-:-:S04]  /*2540*/  UISETP.NE.AND UP0, UPT, UR6, UR17, UPT ;  /* 0x000000110600728c */ /* 0x000fc8000bf05270 */
[----:B------:R-:W-:-:S06]  /*2550*/  USEL UR7, URZ, 0x1, UP0 ;  /* 0x000000013f077887 */ /* 0x000fcc0008000000 */
[----:B------:R-:W-:Y:S01]  /*2560*/  ISETP.NE.AND P0, PT, RZ, UR7, PT ;  /* 0x00000007ff007c0c */ /* 0x000fe2000bf05270 */
[----:B------:R-:W-:-:S12]  /*2570*/  WARPGROUP.DEPBAR.LE gsb0, 0x1 ;  /* 0x00008000000079c5 */ /* 0x000fd80000010100 */
[----:B------:R-:W-:Y:S05]  /*2580*/  @!P0 BRA `(.L_x_29) ;  /* 0x0000000400088947 */ /* 0x000fea0003800000 */
[----:B------:R-:W-:Y:S02]  /*2590*/  WARPGROUP.DEPBAR.LE gsb0, 0x0 ;  /* 0x00008000000079c5 */ /* 0x000fe40000010000 */
[----:B------:R-:W-:-:S01]  /*25a0*/  FADD R143, R24, R143 ;  /* 0x0000008f188f7221 */ /* 0x000fc20000000000 */
[----:B------:R-:W-:Y:S01]  /*25b0*/  FADD R138, R25, R138 ;  /* 0x0000008a198a7221 */ /* 0x000fe20000000000 */
        /* <DEDUP_REMOVED lines=62> */
[----:B------:R-:W-:-:S06]  /*29a0*/  UMOV UR6, URZ ;  /* 0x0000003f00067c82 */ /* 0x000fcc0008000000 */
.L_x_29:
[----:B------:R-:W-:Y:S05]  /*29b0*/  @!P1 BRA `(.L_x_30) ;  /* 0x0000000000049947 */ /* 0x000fea0003800000 */
[----:B------:R-:W-:Y:S01]  /*29c0*/  BPT.TRAP 0x1 ;  /* 0x000000040000795c */ /* 0x000fe20000300000 */
.L_x_30:
[----:B------:R-:W-:-:S13]  /*29d0*/  ISETP.NE.AND P0, PT, R6, RZ, PT ;  /* 0x000000ff0600720c */ /* 0x000fda0003f05270 */
[----:B01----:R-:W-:-:S05]  /*29e0*/  @P0 LEA R140, R13, UR10, 0x3 ;  /* 0x0000000a0d8c0c11 */ /* 0x003fca000f8e18ff */
[----:B------:R-:W-:-:S05]  /*29f0*/  @P0 VIADD R140, R140, 0xe0 ;  /* 0x000000e08c8c0836 */ /* 0x000fca0000000000 */
[----:B------:R-:W-:-:S04]  /*2a00*/  @P0 PRMT R140, R5, 0x654, R140 ;  /* 0x00000654058c0816 */ /* 0x000fc8000000008c */
[----:B------:R0:W-:Y:S01]  /*2a10*/  @P0 SYNCS.ARRIVE.TRANS64.RED.A1T0 RZ, [R140+URZ], RZ ;  /* 0x000000ff8cff09a7 */ /* 0x0001e2000810043f */
[----:B------:R-:W-:-:S13]  /*2a20*/  ISETP.GT.U32.AND P0, PT, R4, 0x1, PT ;  /* 0x000000010400780c */ /* 0x000fda0003f04070 */
[----:B0-----:R-:W-:Y:S05]  /*2a30*/  @P0 BRA `(.L_x_31) ;  /* 0x0000000000040947 */ /* 0x001fea0003800000 */
[----:B------:R-:W-:Y:S01]  /*2a40*/  BPT.TRAP 0x1 ;  /* 0x000000040000795c */ /* 0x000fe20000300000 */
.L_x_31:
[----:B------:R-:W-:Y:S01]  /*2a50*/  UIADD3 UR16, UR16, 0x1, URZ ;  /* 0x0000000110107890 */ /* 0x000fe2000fffe03f */
[C---:B------:R-:W-:Y:S01]  /*2a60*/  ISETP.GT.AND P1, PT, R12.reuse, 0x1, PT ;  /* 0x000000010c00780c */ /* 0x040fe20003f24270 */
[----:B------:R-:W-:Y:S02]  /*2a70*/  VIADD R13, R13, 0x1 ;  /* 0x000000010d0d7836 */ /* 0x000fe40000000000 */
[----:B------:R-:W-:Y:S01]  /*2a80*/  UISETP.NE.AND UP0, UPT, UR16, 0x1c, UPT ;  /* 0x0000001c1000788c */ /* 0x000fe2000bf05270 */
[----:B------:R-:W-:Y:S02]  /*2a90*/  VIADD R12, R12, 0xffffffff ;  /* 0xffffffff0c0c7836 */ /* 0x000fe40000000000 */
[C---:B------:R-:W-:Y:S01]  /*2aa0*/  ISETP.NE.AND P0, PT, R13.reuse, 0x1c, PT ;  /* 0x0000001c0d00780c */ /* 0x040fe20003f05270 */
[----:B------:R-:W-:Y:S02]  /*2ab0*/  USEL UR8, URZ, 0x1, UP0 ;  /* 0x000000013f087887 */ /* 0x000fe40008000000 */
[----:B------:R-:W-:Y:S01]  /*2ac0*/  USEL UR16, UR16, URZ, UP0 ;  /* 0x0000003f10107287 */ /* 0x000fe20008000000 */
[----:B------:R-:W-:-:S03]  /*2ad0*/  SEL R13, R13, RZ, P0 ;  /* 0x000000ff0d0d7207 */ /* 0x000fc60000000000 */
[----:B------:R-:W-:Y:S01]  /*2ae0*/  LOP3.LUT R144, R144, UR8, RZ, 0x3c, !PT ;  /* 0x0000000890907c12 */ /* 0x000fe2000f8e3cff */
[----:B------:R-:W-:Y:S01]  /*2af0*/  UMOV UR8, 0x1 ;  /* 0x0000000100087882 */ /* 0x000fe20000000000 */
[----:B------:R-:W-:Y:S06]  /*2b00*/  @P1 BRA `(.L_x_32) ;  /* 0xfffffff800181947 */ /* 0x000fec000383ffff */
.L_x_24:
[----:B------:R-:W-:Y:S01]  /*2b10*/  UISETP.NE.AND UP0, UPT, UR6, URZ, UPT ;  /* 0x0000003f0600728c */ /* 0x000fe2000bf05270 */
[----:B01----:R-:W0:Y:S03]  /*2b20*/  LDC R12, c[0x0][0x28c] ;  /* 0x0000a300ff0c7b82 */ /* 0x003e260000000800 */
[----:B------:R-:W-:-:S06]  /*2b30*/  USEL UR6, URZ, 0x1, !UP0 ;  /* 0x000000013f067887 */ /* 0x000fcc000c000000 */
[----:B------:R-:W-:Y:S02]  /*2b40*/  ISETP.NE.AND P0, PT, RZ, UR6, PT ;  /* 0x00000006ff007c0c */ /* 0x000fe4000bf05270 */
[----:B0-----:R-:W-:-:S11]  /*2b50*/  ISETP.GE.AND P1, PT, R12, 0x1, PT ;  /* 0x000000010c00780c */ /* 0x001fd60003f26270 */
[----:B------:R-:W-:Y:S05]  /*2b60*/  @!P0 BRA `(.L_x_33) ;  /* 0x0000000400048947 */ /* 0x000fea0003800000 */
[----:B------:R-:W-:Y:S02]  /*2b70*/  WARPGROUP.DEPBAR.LE gsb0, 0x0 ;  /* 0x00008000000079c5 */ /* 0x000fe40000010000 */
[----:B------:R-:W-:Y:S01]  /*2b80*/  FADD R143, R24, R143 ;  /* 0x0000008f188f7221 */ /* 0x000fe20000000000 */
        /* <DEDUP_REMOVED lines=62> */
[----:B------:R-:W-:-:S07]  /*2f70*/  FADD R16, R16, R87 ;  /* 0x0000005710107221 */ /* 0x000fce0000000000 */
.L_x_33:
[----:B------:R-:W-:Y:S02]  /*2f80*/  WARPGROUP.DEPBAR.LE gsb0, 0x0 ;  /* 0x00008000000079c5 */ /* 0x000fe40000010000 */
[----:B------:R-:W-:Y:S05]  /*2f90*/  @!P1 BRA `(.L_x_34) ;  /* 0x0000000000549947 */ /* 0x000fea0003800000 */
[----:B------:R-:W-:-:S13]  /*2fa0*/  ISETP.NE.AND P0, PT, R142, 0x3, PT ;  /* 0x000000038e00780c */ /* 0x000fda0003f05270 */
[----:B------:R-:W-:Y:S05]  /*2fb0*/  @!P0 BRA `(.L_x_35) ;  /* 0x0000000000048947 */ /* 0x000fea0003800000 */
[----:B------:R-:W-:Y:S01]  /*2fc0*/  BPT.TRAP 0x1 ;  /* 0x000000040000795c */ /* 0x000fe20000300000 */
.L_x_35:
[----:B------:R-:W-:Y:S01]  /*2fd0*/  ISETP.NE.AND P0, PT, R6, RZ, PT ;  /* 0x000000ff0600720c */ /* 0x000fe20003f05270 */
[----:B------:R-:W-:Y:S01]  /*2fe0*/  BSSY B0, `(.L_x_36) ;  /* 0x000000e000007945 */ /* 0x000fe20003800000 */
[----:B------:R-:W-:-:S11]  /*2ff0*/  ISETP.GT.U32.AND P1, PT, R4, 0x1, PT ;  /* 0x000000010400780c */ /* 0x000fd60003f24070 */
[----:B------:R-:W-:Y:S05]  /*3000*/  @!P0 BRA `(.L_x_37) ;  /* 0x00000000002c8947 */ /* 0x000fea0003800000 */
[----:B------:R-:W-:-:S04]  /*3010*/  UISETP.LT.AND UP0, UPT, UR9, 0x1, UPT ;  /* 0x000000010900788c */ /* 0x000fc8000bf01270 */
[----:B------:R-:W-:-:S04]  /*3020*/  USEL UR8, UR9, 0x1, UP0 ;  /* 0x0000000109087887 */ /* 0x000fc80008000000 */
[----:B------:R-:W-:-:S04]  /*3030*/  UIADD3 UR8, UR5, UR9, -UR8 ;  /* 0x0000000905087290 */ /* 0x000fc8000fffe808 */
[----:B------:R-:W-:-:S04]  /*3040*/  USHF.R.U32.HI UR6, URZ, 0x2, UR8 ;  /* 0x000000023f067899 */ /* 0x000fc80008011608 */
[----:B------:R-:W-:-:S04]  /*3050*/  UIMAD.WIDE.U32 UR6, UR6, 0x24924925, URZ ;  /* 0x24924925060678a5 */ /* 0x000fc8000f8e003f */
[----:B------:R-:W-:-:S04]  /*3060*/  UIMAD UR6, UR7, -0x1c, UR8 ;  /* 0xffffffe4070678a4 */ /* 0x000fc8000f8e0208 */
[----:B------:R-:W-:-:S04]  /*3070*/  ULEA UR6, UR6, UR10, 0x3 ;  /* 0x0000000a06067291 */ /* 0x000fc8000f8e183f */
[----:B------:R-:W-:-:S06]  /*3080*/  UIADD3 UR6, UR6, 0xe0, URZ ;  /* 0x000000e006067890 */ /* 0x000fcc000fffe03f */
[----:B------:R-:W-:-:S05]  /*3090*/  IMAD.U32 R12, RZ, RZ, UR6 ;  /* 0x00000006ff0c7e24 */ /* 0x000fca000f8e00ff */
[----:B------:R-:W-:-:S04]  /*30a0*/  PRMT R12, R5, 0x654, R12 ;  /* 0x00000654050c7816 */ /* 0x000fc8000000000c */
[----:B------:R0:W-:Y:S03]  /*30b0*/  SYNCS.ARRIVE.TRANS64.RED.A1T0 RZ, [R12+URZ], RZ ;  /* 0x000000ff0cff79a7 */ /* 0x0001e6000810043f */
.L_x_37:
[----:B------:R-:W-:Y:S05]  /*30c0*/  BSYNC B0 ;  /* 0x0000000000007941 */ /* 0x000fea0003800000 */
.L_x_36:
[----:B------:R-:W-:Y:S05]  /*30d0*/  @P1 BRA `(.L_x_34) ;  /* 0x0000000000041947 */ /* 0x000fea0003800000 */
[----:B------:R-:W-:Y:S01]  /*30e0*/  BPT.TRAP 0x1 ;  /* 0x000000040000795c */ /* 0x000fe20000300000 */
.L_x_34:
[----:B------:R-:W1:Y:S01]  /*30f0*/  LDC R26, c[0x0][0x288] ;  /* 0x0000a200ff1a7b82 */ /* 0x000e620000000800 */
[--C-:B0-----:R-:W-:Y:S01]  /*3100*/  SHF.R.U32.HI R12, RZ, 0x2, R0.reuse ;  /* 0x00000002ff0c7819 */ /* 0x101fe20000011600 */
[----:B------:R-:W-:Y:S01]  /*3110*/  IMAD.SHL.U32 R29, R11, 0x80, RZ ;  /* 0x000000800b1d7824 */ /* 0x000fe200078e00ff */
[----:B------:R-:W-:Y:S01]  /*3120*/  SHF.R.U32.HI R25, RZ, 0x7, R0 ;  /* 0x00000007ff197819 */ /* 0x000fe20000011600 */
[----:B------:R-:W-:Y:S01]  /*3130*/  UIADD3 UR5, UR9, UR5, URZ ;  /* 0x0000000509057290 */ /* 0x000fe2000fffe03f */
[----:B------:R-:W-:Y:S01]  /*3140*/  LOP3.LUT R13, R12, 0x7, RZ, 0xc0, !PT ;  /* 0x000000070c0d7812 */ /* 0x000fe200078ec0ff */
[----:B------:R-:W-:Y:S01]  /*3150*/  IMAD.SHL.U32 R31, R10, 0x80, RZ ;  /* 0x000000800a1f7824 */ /* 0x000fe200078e00ff */
[----:B------:R-:W-:Y:S01]  /*3160*/  LOP3.LUT R12, R25, 0x1, RZ, 0xc0, !PT ;  /* 0x00000001190c7812 */ /* 0x000fe200078ec0ff */
[----:B------:R-:W-:Y:S01]  /*3170*/  UISETP.GT.U32.AND UP0, UPT, UR5, 0x1b, UPT ;  /* 0x0000001b0500788c */ /* 0x000fe2000bf04070 */
[----:B------:R-:W-:Y:S01]  /*3180*/  LOP3.LUT R24, R0, 0x60, RZ, 0xc0, !PT ;  /* 0x0000006000187812 */ /* 0x000fe200078ec0ff */
[----:B------:R-:W-:Y:S01]  /*3190*/  ULDC UR12, c[0x0][0x284] ;  /* 0x0000a100000c7ab9 */ /* 0x000fe20000000800 */
[----:B------:R-:W-:Y:S01]  /*31a0*/  UISETP.GE.U32.AND UP1, UPT, UR9, 0x1c, UPT ;  /* 0x0000001c0900788c */ /* 0x000fe2000bf26070 */
[----:B------:R-:W-:Y:S01]  /*31b0*/  IMAD.SHL.U32 R30, R12, 0x40, RZ ;  /* 0x000000400c1e7824 */ /* 0x000fe200078e00ff */
[----:B------:R-:W-:Y:S01]  /*31c0*/  SHF.R.U32.HI R28, RZ, 0x1, R24 ;  /* 0x00000001ff1c7819 */ /* 0x000fe20000011618 */
[----:B------:R-:W-:Y:S01]  /*31d0*/  UISETP.LT.U32.AND UP0, UPT, UR9, 0x1c, UP0 ;  /* 0x0000001c0900788c */ /* 0x000fe20008701070 */
[----:B------:R-:W-:Y:S01]  /*31e0*/  LOP3.LUT R24, R0, 0x3, RZ, 0xc0, !PT ;  /* 0x0000000300187812 */ /* 0x000fe200078ec0ff */
[----:B------:R-:W-:Y:S01]  /*31f0*/  USHF.R.U32.HI UR6, URZ, 0x2, UR5 ;  /* 0x000000023f067899 */ /* 0x000fe20008011605 */
[--C-:B------:R-:W-:Y:S01]  /*3200*/  IADD3 R25, RZ, -R28, -R13.reuse ;  /* 0x8000001cff197210 */ /* 0x100fe20007ffe80d */
[----:B------:R-:W-:Y:S01]  /*3210*/  USEL UR8, URZ, 0x1, !UP0 ;  /* 0x000000013f087887 */ /* 0x000fe2000c000000 */
[----:B------:R-:W-:Y:S01]  /*3220*/  LOP3.LUT R13, R30, 0x40, R13, 0xe2, !PT ;  /* 0x000000401e0d7812 */ /* 0x000fe200078ee20d */
[----:B------:R-:W-:Y:S01]  /*3230*/  ULDC.64 UR10, c[0x0][0x5d0] ;  /* 0x00017400000a7ab9 */ /* 0x000fe20000000a00 */
[----:B------:R-:W-:Y:S01]  /*3240*/  SHF.R.S32.HI R34, RZ, 0x1f, R7 ;  /* 0x0000001fff227819 */ /* 0x000fe20000011407 */
[----:B------:R-:W-:Y:S01]  /*3250*/  IMAD R12, R12, -0x40, R25 ;  /* 0xffffffc00c0c7824 */ /* 0x000fe200078e0219 */
[----:B------:R-:W-:Y:S01]  /*3260*/  UIMAD.WIDE.U32 UR6, UR6, 0x24924925, URZ ;  /* 0x24924925060678a5 */ /* 0x000fe2000f8e003f */
[----:B-1----:R-:W-:Y:S01]  /*3270*/  IMAD R30, R24, -0x2, R26 ;  /* 0xfffffffe181e7824 */ /* 0x002fe200078e021a */
[----:B------:R-:W-:Y:S01]  /*3280*/  ISETP.GE.AND P0, PT, R29, R26, PT ;  /* 0x0000001a1d00720c */ /* 0x000fe20003f06270 */
[----:B------:R-:W-:Y:S01]  /*3290*/  IMAD.SHL.U32 R24, R0, 0x2, RZ ;  /* 0x0000000200187824 */ /* 0x000fe200078e00ff */
[----:B------:R-:W-:Y:S01]  /*32a0*/  ULOP3.LUT UR4, UR4, UR8, URZ, 0x3c, !UPT ;  /* 0x0000000804047292 */ /* 0x000fe2000f8e3c3f */
[----:B------:R-:W-:Y:S01]  /*32b0*/  IMAD R32, R34, UR10, RZ ;  /* 0x0000000a22207c24 */ /* 0x000fe2000f8e02ff */
[----:B------:R-:W-:Y:S01]  /*32c0*/  ISETP.GE.OR P0, PT, R31, UR12, P0 ;  /* 0x0000000c1f007c0c */ /* 0x000fe20008706670 */
[----:B------:R-:W-:Y:S01]  /*32d0*/  IMAD.WIDE R26, R10, 0x80, RZ ;  /* 0x000000800a1a7825 */ /* 0x000fe200078e02ff */
[----:B------:R-:W-:Y:S01]  /*32e0*/  LOP3.LUT R24, R29, 0x6, R24, 0xf8, !PT ;  /* 0x000000061d187812 */ /* 0x000fe200078ef818 */
[----:B------:R-:W-:Y:S01]  /*32f0*/  UIMAD UR5, UR7, -0x1c, UR5 ;  /* 0xffffffe4070578a4 */ /* 0x000fe2000f8e0205 */
[----:B------:R-:W-:Y:S01]  /*3300*/  IADD3 R36, -R31, UR12, R12 ;  /* 0x0000000c1f247c10 */ /* 0x000fe2000fffe10c */
[----:B------:R-:W-:Y:S01]  /*3310*/  IMAD R33, R7, UR11, R32 ;  /* 0x0000000b07217c24 */ /* 0x000fe2000f8e0220 */
[----:B------:R-:W-:Y:S01]  /*3320*/  SHF.R.S32.HI R25, RZ, 0x1f, R24 ;  /* 0x0000001fff197819 */ /* 0x000fe20000011418 */
[----:B------:R-:W-:Y:S01]  /*3330*/  @UP1 ULOP3.LUT UR4, UR4, 0x1, UR7, 0x78, !UPT ;  /* 0x0000000104041892 */ /* 0x000fe2000f8e7807 */
[----:B------:R-:W-:Y:S01]  /*3340*/  LOP3.LUT R35, R26, R13, R28, 0xfe, !PT ;  /* 0x0000000d1a237212 */ /* 0x000fe200078efe1c */
[----:B------:R-:W-:-:S02]  /*3350*/  IMAD.IADD R29, R30, 0x1, -R29 ;  /* 0x000000011e1d7824 */ /* 0x000fc400078e0a1d */
[----:B------:R-:W-:-:S04]  /*3360*/  IMAD.WIDE.U32 R10, R7, UR10, R24 ;  /* 0x0000000a070a7c25 */ /* 0x000fc8000f8e0018 */
[----:B------:R-:W-:Y:S02]  /*3370*/  IMAD.IADD R11, R11, 0x1, R33 ;  /* 0x000000010b0b7824 */ /* 0x000fe400078e0221 */
[----:B------:R-:W-:Y:S01]  /*3380*/  IMAD.MOV.U32 R28, RZ, RZ, -0x1 ;  /* 0xffffffffff1c7424 */ /* 0x000fe200078e00ff */
[----:B------:R-:W-:Y:S06]  /*3390*/  @P0 BRA `(.L_x_38) ;  /* 0x0000004400a40947 */ /* 0x000fec0003800000 */
[----:B------:R-:W0:Y:S01]  /*33a0*/  LDC.64 R32, c[0x0][0x5c8] ;  /* 0x00017200ff207b82 */ /* 0x000e220000000a00 */
[----:B------:R-:W-:Y:S01]  /*33b0*/  ULDC.64 UR6, c[0x0][0x5c0] ;  /* 0x0001700000067ab9 */ /* 0x000fe20000000a00 */
[----:B------:R-:W-:Y:S01]  /*33c0*/  BSSY B0, `(.L_x_38) ;  /* 0x0000466000007945 */ /* 0x000fe20003800000 */
[-C--:B0-----:R-:W-:Y:S02]  /*33d0*/  IMAD R12, R27, R32.reuse, RZ ;  /* 0x000000201b0c7224 */ /* 0x081fe400078e02ff */
[----:B------:R-:W-:-:S04]  /*33e0*/  IMAD.WIDE.U32 R10, R35, R32, R10 ;  /* 0x00000020230a7225 */ /* 0x000fc800078e000a */
[----:B------:R-:W-:Y:S01]  /*33f0*/  IMAD R31, R35, R33, R12 ;  /* 0x00000021231f7224 */ /* 0x000fe200078e020c */
[----:B------:R-:W-:Y:S02]  /*3400*/  LEA R13, P0, R32, R10, 0x3 ;  /* 0x0000000a200d7211 */ /* 0x000fe400078018ff */
[----:B------:R-:W-:Y:S01]  /*3410*/  IADD3 R12, P1, R10, UR6, RZ ;  /* 0x000000060a0c7c10 */ /* 0x000fe2000ff3e0ff */
[----:B------:R-:W-:Y:S01]  /*3420*/  IMAD.IADD R31, R11, 0x1, R31 ;  /* 0x000000010b1f7824 */ /* 0x000fe200078e021f */
[----:B------:R-:W-:-:S04]  /*3430*/  IADD3 R10, P3, R13, UR6, RZ ;  /* 0x000000060d0a7c10 */ /* 0x000fc8000ff7e0ff */
[----:B------:R-:W-:Y:S02]  /*3440*/  LEA.HI.X R11, R32, R31, R33, 0x3, P0 ;  /* 0x0000001f200b7211 */ /* 0x000fe400000f1c21 */
[----:B---3-5:R-:W-:Y:S02]  /*3450*/  FSETP.NEU.AND P0, PT, R9, RZ, PT ;  /* 0x000000ff0900720b */ /* 0x028fe40003f0d000 */
[----:B------:R-:W-:Y:S02]  /*3460*/  IADD3.X R13, R31, UR7, RZ, P1, !PT ;  /* 0x000000071f0d7c10 */ /* 0x000fe40008ffe4ff */
[----:B------:R-:W-:-:S09]  /*3470*/  IADD3.X R11, R11, UR7, RZ, P3, !PT ;  /* 0x000000070b0b7c10 */ /* 0x000fd20009ffe4ff */
[----:B------:R-:W-:Y:S05]  /*3480*/  @!P0 BRA `(.L_x_39) ;  /* 0x00000034005c8947 */ /* 0x000fea0003800000 */
[----:B------:R-:W-:Y:S01]  /*3490*/  ULDC.64 UR6, c[0x0][0x5b8] ;  /* 0x00016e0000067ab9 */ /* 0x000fe20000000a00 */
[----:B------:R-:W-:Y:S01]  /*34a0*/  ISETP.GE.AND P0, PT, R36, 0x1, PT ;  /* 0x000000012400780c */ /* 0x000fe20003f06270 */
[----:B------:R-:W-:Y:S01]  /*34b0*/  IMAD R32, R34, UR6, RZ ;  /* 0x0000000622207c24 */ /* 0x000fe2000f8e02ff */
[----:B------:R-:W-:Y:S01]  /*34c0*/  ULDC.64 UR10, c[0x0][0x5a8] ;  /* 0x00016a00000a7ab9 */ /* 0x000fe20000000a00 */
[----:B------:R-:W-:Y:S01]  /*34d0*/  IMAD.WIDE.U32 R30, R7, UR6, R24 ;  /* 0x00000006071e7c25 */ /* 0x000fe2000f8e0018 */
[----:B------:R-:W-:Y:S01]  /*34e0*/  ISETP.LT.OR P4, PT, R29, 0x1, !P0 ;  /* 0x000000011d00780c */ /* 0x000fe20004781670 */
[----:B------:R-:W-:Y:S02]  /*34f0*/  BSSY B1, `(.L_x_40) ;  /* 0x000000c000017945 */ /* 0x000fe40003800000 */
[----:B------:R-:W-:Y:S01]  /*3500*/  IMAD R7, R7, UR7, R32 ;  /* 0x0000000707077c24 */ /* 0x000fe2000f8e0220 */
[----:B------:R-:W-:-:S03]  /*3510*/  ULDC.64 UR6, c[0x0][0x5b0] ;  /* 0x00016c0000067ab9 */ /* 0x000fc60000000a00 */
[----:B------:R-:W-:Y:S02]  /*3520*/  IMAD.IADD R31, R31, 0x1, R7 ;  /* 0x000000011f1f7824 */ /* 0x000fe400078e0207 */
[----:B------:R-:W-:Y:S02]  /*3530*/  IMAD R7, R27, UR6, RZ ;  /* 0x000000061b077c24 */ /* 0x000fe4000f8e02ff */
[----:B------:R-:W-:-:S04]  /*3540*/  IMAD.WIDE.U32 R24, R35, UR6, R30 ;  /* 0x0000000623187c25 */ /* 0x000fc8000f8e001e */
[----:B------:R-:W-:Y:S01]  /*3550*/  IMAD R7, R35, UR7, R7 ;  /* 0x0000000723077c24 */ /* 0x000fe2000f8e0207 */
[----:B------:R-:W-:-:S04]  /*3560*/  IADD3 R24, P1, R24, UR10, RZ ;  /* 0x0000000a18187c10 */ /* 0x000fc8000ff3e0ff */
[--C-:B------:R-:W-:Y:S02]  /*3570*/  IADD3.X R25, R25, UR11, R7.reuse, P1, !PT ;  /* 0x0000000b19197c10 */ /* 0x100fe40008ffe407 */
[----:B------:R-:W-:Y:S01]  /*3580*/  PRMT R7, RZ, 0x7610, R7 ;  /* 0x00007610ff077816 */ /* 0x000fe20000000007 */
[----:B------:R-:W-:Y:S06]  /*3590*/  @P4 BRA `(.L_x_41) ;  /* 0x0000000000044947 */ /* 0x000fec0003800000 */
[----:B------:R0:W5:Y:S02]  /*35a0*/  LDG.E.U8 R7, desc[UR18][R24.64] ;  /* 0x0000001218077981 */ /* 0x000164000c1e1100 */
.L_x_41:
[----:B------:R-:W-:Y:S05]  /*35b0*/  BSYNC B1 ;  /* 0x0000000000017941 */ /* 0x000fea0003800000 */
.L_x_40:
[----:B-----5:R-:W-:Y:S01]  /*35c0*/  LOP3.LUT R7, R7, 0xff, RZ, 0xc0, !PT ;  /* 0x000000ff07077812 */ /* 0x020fe200078ec0ff */
[----:B------:R-:W-:Y:S01]  /*35d0*/  BSSY B1, `(.L_x_42) ;  /* 0x000000b000017945 */ /* 0x000fe20003800000 */
[----:B------:R-:W-:Y:S02]  /*35e0*/  ISETP.LT.OR P3, PT, R29, 0x2, !P0 ;  /* 0x000000021d00780c */ /* 0x000fe40004761670 */
[----:B------:R-:W-:-:S05]  /*35f0*/  F2FP.F16.E4M3.UNPACK_B R7, R7 ;  /* 0x00000007ff07723e */ /* 0x000fca00020006ff */
[----:B------:R-:W-:Y:S01]  /*3600*/  HADD2.F32 R32, -RZ, R7.H0_H0 ;  /* 0x20000007ff207230 */ /* 0x000fe20000004100 */
[----:B------:R-:W-:-:S04]  /*3610*/  PRMT R7, RZ, 0x7610, R7 ;  /* 0x00007610ff077816 */ /* 0x000fc80000000007 */
[----:B------:R-:W-:-:S04]  /*3620*/  FMUL R32, R32, R9 ;  /* 0x0000000920207220 */ /* 0x000fc80000400000 */
[----:B--2---:R-:W-:-:S05]  /*3630*/  FFMA R32, R143, R8, R32 ;  /* 0x000000088f207223 */ /* 0x004fca0000000020 */
[----:B------:R-:W-:-:S05]  /*3640*/  F2FP.SATFINITE.E4M3.F32.PACK_AB_MERGE_C R33, RZ, R32, RZ ;  /* 0x00000020ff21723e */ /* 0x000fca00048070ff */
[----:B------:R1:W-:Y:S01]  /*3650*/  @!P4 STG.E.U8 desc[UR18][R12.64], R33 ;  /* 0x000000210c00c986 */ /* 0x0003e2000c101112 */
[----:B------:R-:W-:Y:S05]  /*3660*/  @P3 BRA `(.L_x_43) ;  /* 0x0000000000043947 */ /* 0x000fea0003800000 */
[----:B------:R2:W5:Y:S02]  /*3670*/  LDG.E.U8 R7, desc[UR18][R24.64+0x1] ;  /* 0x0000011218077981 */ /* 0x000564000c1e1100 */
.L_x_43:
[----:B------:R-:W-:Y:S05]  /*3680*/  BSYNC B1 ;  /* 0x0000000000017941 */ /* 0x000fea0003800000 */
.L_x_42:
[----:B-----5:R-:W-:Y:S01]  /*3690*/  LOP3.LUT R7, R7, 0xff, RZ, 0xc0, !PT ;  /* 0x000000ff07077812 */ /* 0x020fe200078ec0ff */
[----:B------:R-:W-:Y:S01]  /*36a0*/  BSSY B1, `(.L_x_44) ;  /* 0x0000013000017945 */ /* 0x000fe20003800000 */
[----:B-1----:R-:W-:Y:S02]  /*36b0*/  IADD3 R33, P1, R35, 0x8, RZ ;  /* 0x0000000823217810 */ /* 0x002fe40007f3e0ff */
[----:B------:R-:W-:-:S03]  /*36c0*/  F2FP.F16.E4M3.UNPACK_B R7, R7 ;  /* 0x00000007ff07723e */ /* 0x000fc600020006ff */
[----:B------:R-:W-:Y:S01]  /*36d0*/  IMAD.X R27, RZ, RZ, R27, P1 ;  /* 0x000000ffff1b7224 */ /* 0x000fe200008e061b */
[----:B------:R-:W-:Y:S01]  /*36e0*/  ISETP.GE.AND P1, PT, R36, 0x9, PT ;  /* 0x000000092400780c */ /* 0x000fe20003f26270 */
[----:B------:R-:W-:Y:S02]  /*36f0*/  HADD2.F32 R26, -RZ, R7.H0_H0 ;  /* 0x20000007ff1a7230 */ /* 0x000fe40000004100 */
[----:B------:R-:W-:Y:S01]  /*3700*/  IMAD.WIDE.U32 R30, R33, UR6, R30 ;  /* 0x00000006211e7c25 */ /* 0x000fe2000f8e001e */
[----:B------:R-:W-:-:S03]  /*3710*/  ISETP.LT.OR P5, PT, R29, 0x1, !P1 ;  /* 0x000000011d00780c */ /* 0x000fc60004fa1670 */
[----:B------:R-:W-:Y:S01]  /*3720*/  FMUL R7, R26, R9 ;  /* 0x000000091a077220 */ /* 0x000fe20000400000 */
[----:B------:R-:W-:-:S03]  /*3730*/  IMAD R26, R27, UR6, RZ ;  /* 0x000000061b1a7c24 */ /* 0x000fc6000f8e02ff */
[----:B------:R-:W-:Y:S01]  /*3740*/  FFMA R7, R138, R8, R7 ;  /* 0x000000088a077223 */ /* 0x000fe20000000007 */
[----:B------:R-:W-:Y:S01]  /*3750*/  IMAD R33, R33, UR7, R26 ;  /* 0x0000000721217c24 */ /* 0x000fe2000f8e021a */
[----:B------:R-:W-:-:S03]  /*3760*/  IADD3 R26, P4, R30, UR10, RZ ;  /* 0x0000000a1e1a7c10 */ /* 0x000fc6000ff9e0ff */
[----:B------:R-:W-:Y:S02]  /*3770*/  F2FP.SATFINITE.E4M3.F32.PACK_AB_MERGE_C R35, RZ, R7, RZ ;  /* 0x00000007ff23723e */ /* 0x000fe400048070ff */
[----:B------:R-:W-:Y:S02]  /*3780*/  IADD3.X R27, R31, UR11, R33, P4, !PT ;  /* 0x0000000b1f1b7c10 */ /* 0x000fe4000a7fe421 */
[----:B------:R-:W-:Y:S01]  /*3790*/  PRMT R7, RZ, 0x7610, R7 ;  /* 0x00007610ff077816 */ /* 0x000fe20000000007 */
[----:B------:R1:W-:Y:S01]  /*37a0*/  @!P3 STG.E.U8 desc[UR18][R12.64+0x1], R35 ;  /* 0x000001230c00b986 */ /* 0x0003e2000c101112 */
[----:B------:R-:W-:Y:S05]  /*37b0*/  @P5 BRA `(.L_x_45) ;  /* 0x0000000000045947 */ /* 0x000fea0003800000 */
[----:B------:R3:W5:Y:S02]  /*37c0*/  LDG.E.U8 R7, desc[UR18][R26.64] ;  /* 0x000000121a077981 */ /* 0x000764000c1e1100 */
.L_x_45:
[----:B------:R-:W-:Y:S05]  /*37d0*/  BSYNC B1 ;  /* 0x0000000000017941 */ /* 0x000fea0003800000 */
.L_x_44:
[----:B-----5:R-:W-:Y:S01]  /*37e0*/  LOP3.LUT R7, R7, 0xff, RZ, 0xc0, !PT ;  /* 0x000000ff07077812 */ /* 0x020fe200078ec0ff */
[----:B------:R-:W-:Y:S01]  /*37f0*/  BSSY B1, `(.L_x_46) ;  /* 0x000000b000017945 */ /* 0x000fe20003800000 */
[----:B------:R-:W-:Y:S02]  /*3800*/  ISETP.LT.OR P3, PT, R29, 0x2, !P1 ;  /* 0x000000021d00780c */ /* 0x000fe40004f61670 */
[----:B------:R-:W-:-:S05]  /*3810*/  F2FP.F16.E4M3.UNPACK_B R7, R7 ;  /* 0x00000007ff07723e */ /* 0x000fca00020006ff */
[----:B------:R-:W-:Y:S01]  /*3820*/  HADD2.F32 R30, -RZ, R7.H0_H0 ;  /* 0x20000007ff1e7230 */ /* 0x000fe20000004100 */
[----:B------:R-:W-:-:S04]  /*3830*/  PRMT R7, RZ, 0x7610, R7 ;  /* 0x00007610ff077816 */ /* 0x000fc80000000007 */
[----:B------:R-:W-:-:S04]  /*3840*/  FMUL R30, R30, R9 ;  /* 0x000000091e1e7220 */ /* 0x000fc80000400000 */
[----:B------:R-:W-:-:S05]  /*3850*/  FFMA R30, R141, R8, R30 ;  /* 0x000000088d1e7223 */ /* 0x000fca000000001e */
[----:B------:R-:W-:-:S05]  /*3860*/  F2FP.SATFINITE.E4M3.F32.PACK_AB_MERGE_C R31, RZ, R30, RZ ;  /* 0x0000001eff1f723e */ /* 0x000fca00048070ff */
[----:B------:R4:W-:Y:S01]  /*3870*/  @!P5 STG.E.U8 desc[UR18][R10.64], R31 ;  /* 0x0000001f0a00d986 */ /* 0x0009e2000c101112 */
[----:B------:R-:W-:Y:S05]  /*3880*/  @P3 BRA `(.L_x_47) ;  /* 0x0000000000043947 */ /* 0x000fea0003800000 */
[----:B------:R0:W5:Y:S02]  /*3890*/  LDG.E.U8 R7, desc[UR18][R26.64+0x1] ;  /* 0x000001121a077981 */ /* 0x000164000c1e1100 */
.L_x_47:
[----:B------:R-:W-:Y:S05]  /*38a0*/  BSYNC B1 ;  /* 0x0000000000017941 */ /* 0x000fea0003800000 */
.L_x_46:
[----:B-----5:R-:W-:Y:S01]  /*38b0*/  LOP3.LUT R7, R7, 0xff, RZ, 0xc0, !PT ;  /* 0x000000ff07077812 */ /* 0x020fe200078ec0ff */
[----:B------:R-:W-:Y:S01]  /*38c0*/  BSSY B1, `(.L_x_48) ;  /* 0x000000b000017945 */ /* 0x000fe20003800000 */
[----:B------:R-:W-:Y:S02]  /*38d0*/  ISETP.LT.OR P4, PT, R29, 0x9, !P0 ;  /* 0x000000091d00780c */ /* 0x000fe40004781670 */
[----:B------:R-:W-:-:S05]  /*38e0*/  F2FP.F16.E4M3.UNPACK_B R7, R7 ;  /* 0x00000007ff07723e */ /* 0x000fca00020006ff */
[----:B------:R-:W-:-:S05]  /*38f0*/  HADD2.F32 R30, -RZ, R7.H0_H0 ;  /* 0x20000007ff1e7230 */ /* 0x000fca0000004100 */
[----:B------:R-:W-:-:S04]  /*3900*/  FMUL R7, R30, R9 ;  /* 0x000000091e077220 */ /* 0x000fc80000400000 */
[----:B------:R-:W-:-:S05]  /*3910*/  FFMA R7, R136, R8, R7 ;  /* 0x0000000888077223 */ /* 0x000fca0000000007 */
[----:B----4-:R-:W-:Y:S02]  /*3920*/  F2FP.SATFINITE.E4M3.F32.PACK_AB_MERGE_C R31, RZ, R7, RZ ;  /* 0x00000007ff1f723e */ /* 0x010fe400048070ff */
[----:B------:R-:W-:-:S03]  /*3930*/  PRMT R7, RZ, 0x7610, R7 ;  /* 0x00007610ff077816 */ /* 0x000fc60000000007 */
[----:B------:R4:W-:Y:S01]  /*3940*/  @!P3 STG.E.U8 desc[UR18][R10.64+0x1], R31 ;  /* 0x0000011f0a00b986 */ /* 0x0009e2000c101112 */
[----:B------:R-:W-:Y:S05]  /*3950*/  @P4 BRA `(.L_x_49) ;  /* 0x0000000000044947 */ /* 0x000fea0003800000 */
[----:B------:R0:W5:Y:S02]  /*3960*/  LDG.E.U8 R7, desc[UR18][R24.64+0x8] ;  /* 0x0000081218077981 */ /* 0x000164000c1e1100 */
.L_x_49:
[----:B------:R-:W-:Y:S05]  /*3970*/  BSYNC B1 ;  /* 0x0000000000017941 */ /* 0x000fea0003800000 */
.L_x_48:
        /* <DEDUP_REMOVED lines=8> */
[----:B----4-:R-:W-:-:S05]  /*3a00*/  F2FP.SATFINITE.E4M3.F32.PACK_AB_MERGE_C R31, RZ, R30, RZ ;  /* 0x0000001eff1f723e */ /* 0x010fca00048070ff */
[----:B------:R4:W-:Y:S01]  /*3a10*/  @!P4 STG.E.U8 desc[UR18][R12.64+0x8], R31 ;  /* 0x0000081f0c00c986 */ /* 0x0009e2000c101112 */
[----:B------:R-:W-:Y:S05]  /*3a20*/  @P3 BRA `(.L_x_51) ;  /* 0x0000000000043947 */ /* 0x000fea0003800000 */
[----:B------:R0:W5:Y:S02]  /*3a30*/  LDG.E.U8 R7, desc[UR18][R24.64+0x9] ;  /* 0x0000091218077981 */ /* 0x000164000c1e1100 */
.L_x_51:
[----:B------:R-:W-:Y:S05]  /*3a40*/  BSYNC B1 ;  /* 0x0000000000017941 */ /* 0x000fea0003800000 */
.L_x_50:
        /* <DEDUP_REMOVED lines=12> */
.L_x_53:
[----:B------:R-:W-:Y:S05]  /*3b10*/  BSYNC B1 ;  /* 0x0000000000017941 */ /* 0x000fea0003800000 */
.L_x_52:
        /* <DEDUP_REMOVED lines=12> */
.L_x_55:
[----:B------:R-:W-:Y:S05]  /*3be0*/  BSYNC B1 ;  /* 0x0000000000017941 */ /* 0x000fea0003800000 */
.L_x_54:
        /* <DEDUP_REMOVED lines=12> */
.L_x_57:
[----:B------:R-:W-:Y:S05]  /*3cb0*/  BSYNC B1 ;  /* 0x0000000000017941 */ /* 0x000fea0003800000 */
.L_x_56:
        /* <DEDUP_REMOVED lines=12> */
.L_x_59:
[----:B------:R-:W-:Y:S05]  /*3d80*/  BSYNC B1 ;  /* 0x0000000000017941 */ /* 0x000fea0003800000 */
.L_x_58:
        /* <DEDUP_REMOVED lines=12> */
.L_x_61:
[----:B------:R-:W-:Y:S05]  /*3e50*/  BSYNC B1 ;  /* 0x0000000000017941 */ /* 0x000fea0003800000 */
.L_x_60:
        /* <DEDUP_REMOVED lines=12> */
.L_x_63:
[----:B------:R-:W-:Y:S05]  /*3f20*/  BSYNC B1 ;  /* 0x0000000000017941 */ /* 0x000fea0003800000 */
.L_x_62:
        /* <DEDUP_REMOVED lines=12> */
.L_x_65:
[----:B------:R-:W-:Y:S05]  /*3ff0*/  BSYNC B1 ;  /* 0x0000000000017941 */ /* 0x000fea0003800000 */
.L_x_64:
        /* <DEDUP_REMOVED lines=12> */
.L_x_67:
[----:B------:R-:W-:Y:S05]  /*40c0*/  BSYNC B1 ;  /* 0x0000000000017941 */ /* 0x000fea0003800000 */
.L_x_66:
        /* <DEDUP_REMOVED lines=12> */
.L_x_69:
[----:B------:R-:W-:Y:S05]  /*4190*/  BSYNC B1 ;  /* 0x0000000000017941 */ /* 0x000fea0003800000 */
.L_x_68:
        /* <DEDUP_REMOVED lines=12> */
.L_x_71:
[----:B------:R-:W-:Y:S05]  /*4260*/  BSYNC B1 ;  /* 0x0000000000017941 */ /* 0x000fea0003800000 */
.L_x_70:
        /* <DEDUP_REMOVED lines=12> */
.L_x_73:
[----:B------:R-:W-:Y:S05]  /*4330*/  BSYNC B1 ;  /* 0x0000000000017941 */ /* 0x000fea0003800000 */
.L_x_72:
        /* <DEDUP_REMOVED lines=12> */
.L_x_75:
[----:B------:R-:W-:Y:S05]  /*4400*/  BSYNC B1 ;  /* 0x0000000000017941 */ /* 0x000fea0003800000 */
.L_x_74:
        /* <DEDUP_REMOVED lines=12> */
.L_x_77:
[----:B------:R-:W-:Y:S05]  /*44d0*/  BSYNC B1 ;  /* 0x0000000000017941 */ /* 0x000fea0003800000 */
.L_x_76:
        /* <DEDUP_REMOVED lines=12> */
.L_x_79:
[----:B------:R-:W-:Y:S05]  /*45a0*/  BSYNC B1 ;  /* 0x0000000000017941 */ /* 0x000fea0003800000 */
.L_x_78:
        /* <DEDUP_REMOVED lines=12> */
.L_x_81:
[----:B------:R-:W-:Y:S05]  /*4670*/  BSYNC B1 ;  /* 0x0000000000017941 */ /* 0x000fea0003800000 */
.L_x_80:
        /* <DEDUP_REMOVED lines=12> */
.L_x_83:
[----:B------:R-:W-:Y:S05]  /*4740*/  BSYNC B1 ;  /* 0x0000000000017941 */ /* 0x000fea0003800000 */
.L_x_82:
        /* <DEDUP_REMOVED lines=12> */
.L_x_85:
[----:B------:R-:W-:Y:S05]  /*4810*/  BSYNC B1 ;  /* 0x0000000000017941 */ /* 0x000fea0003800000 */
.L_x_84:
        /* <DEDUP_REMOVED lines=12> */
.L_x_87:
[----:B------:R-:W-:Y:S05]  /*48e0*/  BSYNC B1 ;  /* 0x0000000000017941 */ /* 0x000fea0003800000 */
.L_x_86:
        /* <DEDUP_REMOVED lines=12> */
.L_x_89:
[----:B------:R-:W-:Y:S05]  /*49b0*/  BSYNC B1 ;  /* 0x0000000000017941 */ /* 0x000fea0003800000 */
.L_x_88:
        /* <DEDUP_REMOVED lines=12> */
.L_x_91:
[----:B------:R-:W-:Y:S05]  /*4a80*/  BSYNC B1 ;  /* 0x0000000000017941 */ /* 0x000fea0003800000 */
.L_x_90:
        /* <DEDUP_REMOVED lines=12> */
.L_x_93:
[----:B------:R-:W-:Y:S05]  /*4b50*/  BSYNC B1 ;  /* 0x0000000000017941 */ /* 0x000fea0003800000 */
.L_x_92:
        /* <DEDUP_REMOVED lines=12> */
.L_x_95:
[----:B------:R-:W-:Y:S05]  /*4c20*/  BSYNC B1 ;  /* 0x0000000000017941 */ /* 0x000fea0003800000 */
.L_x_94:
        /* <DEDUP_REMOVED lines=12> */
.L_x_97:
[----:B------:R-:W-:Y:S05]  /*4cf0*/  BSYNC B1 ;  /* 0x0000000000017941 */ /* 0x000fea0003800000 */
.L_x_96:
        /* <DEDUP_REMOVED lines=12> */
.L_x_99:
[----:B------:R-:W-:Y:S05]  /*4dc0*/  BSYNC B1 ;  /* 0x0000000000017941 */ /* 0x000fea0003800000 */
.L_x_98:
        /* <DEDUP_REMOVED lines=12> */
.L_x_101:
[----:B------:R-:W-:Y:S05]  /*4e90*/  BSYNC B1 ;  /* 0x0000000000017941 */ /* 0x000fea0003800000 */
.L_x_100:
        /* <DEDUP_REMOVED lines=12> */
.L_x_103:
[----:B------:R-:W-:Y:S05]  /*4f60*/  BSYNC B1 ;  /* 0x0000000000017941 */ /* 0x000fea0003800000 */
.L_x_102:
        /* <DEDUP_REMOVED lines=12> */
.L_x_105:
[----:B------:R-:W-:Y:S05]  /*5030*/  BSYNC B1 ;  /* 0x0000000000017941 */ /* 0x000fea0003800000 */
.L_x_104:
        /* <DEDUP_REMOVED lines=12> */
.L_x_107:
[----:B------:R-:W-:Y:S05]  /*5100*/  BSYNC B1 ;  /* 0x0000000000017941 */ /* 0x000fea0003800000 */
.L_x_106:
        /* <DEDUP_REMOVED lines=12> */
.L_x_109:
[----:B------:R-:W-:Y:S05]  /*51d0*/  BSYNC B1 ;  /* 0x0000000000017941 */ /* 0x000fea0003800000 */
.L_x_108:
        /* <DEDUP_REMOVED lines=12> */
.L_x_111:
[----:B------:R-:W-:Y:S05]  /*52a0*/  BSYNC B1 ;  /* 0x0000000000017941 */ /* 0x000fea0003800000 */
.L_x_110:
        /* <DEDUP_REMOVED lines=12> */
.L_x_113:
[----:B------:R-:W-:Y:S05]  /*5370*/  BSYNC B1 ;  /* 0x0000000000017941 */ /* 0x000fea0003800000 */
.L_x_112:
        /* <DEDUP_REMOVED lines=12> */
.L_x_115:
[----:B------:R-:W-:Y:S05]  /*5440*/  BSYNC B1 ;  /* 0x0000000000017941 */ /* 0x000fea0003800000 */
.L_x_114:
        /* <DEDUP_REMOVED lines=12> */
.L_x_117:
[----:B------:R-:W-:Y:S05]  /*5510*/  BSYNC B1 ;  /* 0x0000000000017941 */ /* 0x000fea0003800000 */
.L_x_116:
        /* <DEDUP_REMOVED lines=12> */
.L_x_119:
[----:B------:R-:W-:Y:S05]  /*55e0*/  BSYNC B1 ;  /* 0x0000000000017941 */ /* 0x000fea0003800000 */
.L_x_118:
        /* <DEDUP_REMOVED lines=12> */
.L_x_121:
[----:B------:R-:W-:Y:S05]  /*56b0*/  BSYNC B1 ;  /* 0x0000000000017941 */ /* 0x000fea0003800000 */
.L_x_120:
        /* <DEDUP_REMOVED lines=12> */
.L_x_123:
[----:B------:R-:W-:Y:S05]  /*5780*/  BSYNC B1 ;  /* 0x0000000000017941 */ /* 0x000fea0003800000 */
.L_x_122:
        /* <DEDUP_REMOVED lines=12> */
.L_x_125:
[----:B------:R-:W-:Y:S05]  /*5850*/  BSYNC B1 ;  /* 0x0000000000017941 */ /* 0x000fea0003800000 */
.L_x_124:
        /* <DEDUP_REMOVED lines=12> */
.L_x_127:
[----:B------:R-:W-:Y:S05]  /*5920*/  BSYNC B1 ;  /* 0x0000000000017941 */ /* 0x000fea0003800000 */
.L_x_126:
        /* <DEDUP_REMOVED lines=12> */
.L_x_129:
[----:B------:R-:W-:Y:S05]  /*59f0*/  BSYNC B1 ;  /* 0x0000000000017941 */ /* 0x000fea0003800000 */
.L_x_128:
        /* <DEDUP_REMOVED lines=12> */
.L_x_131:
[----:B------:R-:W-:Y:S05]  /*5ac0*/  BSYNC B1 ;  /* 0x0000000000017941 */ /* 0x000fea0003800000 */
.L_x_130:
        /* <DEDUP_REMOVED lines=12> */
.L_x_133:
[----:B------:R-:W-:Y:S05]  /*5b90*/  BSYNC B1 ;  /* 0x0000000000017941 */ /* 0x000fea0003800000 */
.L_x_132:
        /* <DEDUP_REMOVED lines=12> */
.L_x_135:
[----:B------:R-:W-:Y:S05]  /*5c60*/  BSYNC B1 ;  /* 0x0000000000017941 */ /* 0x000fea0003800000 */
.L_x_134:
        /* <DEDUP_REMOVED lines=12> */
.L_x_137:
[----:B------:R-:W-:Y:S05]  /*5d30*/  BSYNC B1 ;  /* 0x0000000000017941 */ /* 0x000fea0003800000 */
.L_x_136:
        /* <DEDUP_REMOVED lines=12> */
.L_x_139:
[----:B------:R-:W-:Y:S05]  /*5e00*/  BSYNC B1 ;  /* 0x0000000000017941 */ /* 0x000fea0003800000 */
.L_x_138:
        /* <DEDUP_REMOVED lines=12> */
.L_x_141:
[----:B------:R-:W-:Y:S05]  /*5ed0*/  BSYNC B1 ;  /* 0x0000000000017941 */ /* 0x000fea0003800000 */
.L_x_140:
        /* <DEDUP_REMOVED lines=12> */
.L_x_143:
[----:B------:R-:W-:Y:S05]  /*5fa0*/  BSYNC B1 ;  /* 0x0000000000017941 */ /* 0x000fea0003800000 */
.L_x_142:
        /* <DEDUP_REMOVED lines=12> */
.L_x_145:
[----:B------:R-:W-:Y:S05]  /*6070*/  BSYNC B1 ;  /* 0x0000000000017941 */ /* 0x000fea0003800000 */
.L_x_144:
        /* <DEDUP_REMOVED lines=12> */
.L_x_147:
[----:B------:R-:W-:Y:S05]  /*6140*/  BSYNC B1 ;  /* 0x0000000000017941 */ /* 0x000fea0003800000 */
.L_x_146:
        /* <DEDUP_REMOVED lines=12> */
.L_x_149:
[----:B------:R-:W-:Y:S05]  /*6210*/  BSYNC B1 ;  /* 0x0000000000017941 */ /* 0x000fea0003800000 */
.L_x_148:
        /* <DEDUP_REMOVED lines=12> */
.L_x_151:
[----:B------:R-:W-:Y:S05]  /*62e0*/  BSYNC B1 ;  /* 0x0000000000017941 */ /* 0x000fea0003800000 */
.L_x_150:
        /* <DEDUP_REMOVED lines=12> */
.L_x_153:
[----:B------:R-:W-:Y:S05]  /*63b0*/  BSYNC B1 ;  /* 0x0000000000017941 */ /* 0x000fea0003800000 */
.L_x_152:
        /* <DEDUP_REMOVED lines=12> */
.L_x_155:
[----:B------:R-:W-:Y:S05]  /*6480*/  BSYNC B1 ;  /* 0x0000000000017941 */ /* 0x000fea0003800000 */
.L_x_154:
        /* <DEDUP_REMOVED lines=12> */
.L_x_157:
[----:B------:R-:W-:Y:S05]  /*6550*/  BSYNC B1 ;  /* 0x0000000000017941 */ /* 0x000fea0003800000 */
.L_x_156:
        /* <DEDUP_REMOVED lines=8> */
[----:B0-----:R-:W-:-:S05]  /*65e0*/  F2FP.SATFINITE.E4M3.F32.PACK_AB_MERGE_C R19, RZ, R20, RZ ;  /* 0x00000014ff13723e */ /* 0x001fca00048070ff */
[----:B------:R0:W-:Y:S01]  /*65f0*/  @!P4 STG.E.U8 desc[UR18][R10.64+0x70], R19 ;  /* 0x000070130a00c986 */ /* 0x0001e2000c101112 */
[----:B------:R-:W-:Y:S05]  /*6600*/  @P3 BRA `(.L_x_159) ;  /* 0x0000000000043947 */ /* 0x000fea0003800000 */
[----:B------:R0:W5:Y:S02]  /*6610*/  LDG.E.U8 R7, desc[UR18][R26.64+0x71] ;  /* 0x000071121a077981 */ /* 0x000164000c1e1100 */
.L_x_159:
[----:B------:R-:W-:Y:S05]  /*6620*/  BSYNC B1 ;  /* 0x0000000000017941 */ /* 0x000fea0003800000 */
.L_x_158:
[----:B-----5:R-:W-:Y:S01]  /*6630*/  LOP3.LUT R7, R7, 0xff, RZ, 0xc0, !PT ;  /* 0x000000ff07077812 */ /* 0x020fe200078ec0ff */
[----:B------:R-:W-:Y:S01]  /*6640*/  BSSY B1, `(.L_x_160) ;  /* 0x000000b000017945 */ /* 0x000fe20003800000 */
[----:B------:R-:W-:Y:S02]  /*6650*/  ISETP.LT.OR P4, PT, R29, 0x79, !P0 ;  /* 0x000000791d00780c */ /* 0x000fe40004781670 */
[----:B------:R-:W-:-:S05]  /*6660*/  F2FP.F16.E4M3.UNPACK_B R7, R7 ;  /* 0x00000007ff07723e */ /* 0x000fca00020006ff */
[----:B------:R-:W-:-:S05]  /*6670*/  HADD2.F32 R20, -RZ, R7.H0_H0 ;  /* 0x20000007ff147230 */ /* 0x000fca0000004100 */
[----:B------:R-:W-:-:S04]  /*6680*/  FMUL R7, R20, R9 ;  /* 0x0000000914077220 */ /* 0x000fc80000400000 */
[----:B------:R-:W-:-:S05]  /*6690*/  FFMA R7, R18, R8, R7 ;  /* 0x0000000812077223 */ /* 0x000fca0000000007 */
[----:B0-----:R-:W-:Y:S02]  /*66a0*/  F2FP.SATFINITE.E4M3.F32.PACK_AB_MERGE_C R19, RZ, R7, RZ ;  /* 0x00000007ff13723e */ /* 0x001fe400048070ff */
[----:B------:R-:W-:-:S03]  /*66b0*/  PRMT R7, RZ, 0x7610, R7 ;  /* 0x00007610ff077816 */ /* 0x000fc60000000007 */
[----:B------:R0:W-:Y:S01]  /*66c0*/  @!P3 STG.E.U8 desc[UR18][R10.64+0x71], R19 ;  /* 0x000071130a00b986 */ /* 0x0001e2000c101112 */
[----:B------:R-:W-:Y:S05]  /*66d0*/  @P4 BRA `(.L_x_161) ;  /* 0x0000000000044947 */ /* 0x000fea0003800000 */
[----:B------:R0:W5:Y:S02]  /*66e0*/  LDG.E.U8 R7, desc[UR18][R24.64+0x78] ;  /* 0x0000781218077981 */ /* 0x000164000c1e1100 */
.L_x_161:
[----:B------:R-:W-:Y:S05]  /*66f0*/  BSYNC B1 ;  /* 0x0000000000017941 */ /* 0x000fea0003800000 */
.L_x_160:
        /* <DEDUP_REMOVED lines=12> */
.L_x_163:
[----:B------:R-:W-:Y:S05]  /*67c0*/  BSYNC B1 ;  /* 0x0000000000017941 */ /* 0x000fea0003800000 */
.L_x_162:
        /* <DEDUP_REMOVED lines=12> */
.L_x_165:
[----:B------:R-:W-:Y:S05]  /*6890*/  BSYNC B1 ;  /* 0x0000000000017941 */ /* 0x000fea0003800000 */
.L_x_164:
[----:B-----5:R-:W-:Y:S01]  /*68a0*/  LOP3.LUT R7, R7, 0xff, RZ, 0xc0, !PT ;  /* 0x000000ff07077812 */ /* 0x020fe200078ec0ff */
[----:B------:R-:W-:Y:S01]  /*68b0*/  BSSY B1, `(.L_x_166) ;  /* 0x000000b000017945 */ /* 0x000fe20003800000 */
[----:B------:R-:W-:Y:S02]  /*68c0*/  ISETP.LT.OR P1, PT, R29, 0x7a, !P1 ;  /* 0x0000007a1d00780c */ /* 0x000fe40004f21670 */
[----:B------:R-:W-:-:S05]  /*68d0*/  F2FP.F16.E4M3.UNPACK_B R7, R7 ;  /* 0x00000007ff07723e */ /* 0x000fca00020006ff */
[----:B01----:R-:W-:Y:S01]  /*68e0*/  HADD2.F32 R12, -RZ, R7.H0_H0 ;  /* 0x20000007ff0c7230 */ /* 0x003fe20000004100 */
[----:B------:R-:W-:-:S04]  /*68f0*/  PRMT R7, RZ, 0x7610, R7 ;  /* 0x00007610ff077816 */ /* 0x000fc80000000007 */
[----:B------:R-:W-:-:S04]  /*6900*/  FMUL R12, R12, R9 ;  /* 0x000000090c0c7220 */ /* 0x000fc80000400000 */
[----:B------:R-:W-:-:S05]  /*6910*/  FFMA R12, R17, R8, R12 ;  /* 0x00000008110c7223 */ /* 0x000fca000000000c */
[----:B------:R-:W-:-:S05]  /*6920*/  F2FP.SATFINITE.E4M3.F32.PACK_AB_MERGE_C R13, RZ, R12, RZ ;  /* 0x0000000cff0d723e */ /* 0x000fca00048070ff */
[----:B------:R0:W-:Y:S01]  /*6930*/  @!P3 STG.E.U8 desc[UR18][R10.64+0x78], R13 ;  /* 0x0000780d0a00b986 */ /* 0x0001e2000c101112 */
[----:B------:R-:W-:Y:S05]  /*6940*/  @P1 BRA `(.L_x_167) ;  /* 0x0000000000041947 */ /* 0x000fea0003800000 */
[----:B------:R1:W5:Y:S02]  /*6950*/  LDG.E.U8 R7, desc[UR18][R26.64+0x79] ;  /* 0x000079121a077981 */ /* 0x000364000c1e1100 */
.L_x_167:
[----:B------:R-:W-:Y:S05]  /*6960*/  BSYNC B1 ;  /* 0x0000000000017941 */ /* 0x000fea0003800000 */
.L_x_166:
[----:B------:R-:W-:Y:S05]  /*6970*/  @P1 BRA `(.L_x_168) ;  /* 0x0000001000281947 */ /* 0x000fea0003800000 */
[----:B-----5:R-:W-:-:S04]  /*6980*/  LOP3.LUT R7, R7, 0xff, RZ, 0xc0, !PT ;  /* 0x000000ff07077812 */ /* 0x020fc800078ec0ff */
[----:B------:R-:W-:-:S05]  /*6990*/  F2FP.F16.E4M3.UNPACK_B R7, R7 ;  /* 0x00000007ff07723e */ /* 0x000fca00020006ff */
[----:B------:R-:W-:-:S05]  /*69a0*/  HADD2.F32 R12, -RZ, R7.H0_H0 ;  /* 0x20000007ff0c7230 */ /* 0x000fca0000004100 */
[----:B------:R-:W-:-:S04]  /*69b0*/  FMUL R7, R12, R9 ;  /* 0x000000090c077220 */ /* 0x000fc80000400000 */
[----:B------:R-:W-:-:S05]  /*69c0*/  FFMA R7, R16, R8, R7 ;  /* 0x0000000810077223 */ /* 0x000fca0000000007 */
[----:B------:R-:W-:-:S05]  /*69d0*/  F2FP.SATFINITE.E4M3.F32.PACK_AB_MERGE_C R7, RZ, R7, RZ ;  /* 0x00000007ff07723e */ /* 0x000fca00048070ff */
[----:B------:R0:W-:Y:S01]  /*69e0*/  STG.E.U8 desc[UR18][R10.64+0x79], R7 ;  /* 0x000079070a007986 */ /* 0x0001e2000c101112 */
[----:B------:R-:W-:Y:S05]  /*69f0*/  BRA `(.L_x_168) ;  /* 0x0000001000087947 */ /* 0x000fea0003800000 */
.L_x_39:
[----:B------:R-:W-:Y:S01]  /*6a00*/  ISETP.GE.AND P1, PT, R36, 0x1, PT ;  /* 0x000000012400780c */ /* 0x000fe20003f26270 */
[-C--:B--2---:R-:W-:Y:S01]  /*6a10*/  FMUL R143, R143, R8.reuse ;  /* 0x000000088f8f7220 */ /* 0x084fe20000400000 */
[-C--:B------:R-:W-:Y:S01]  /*6a20*/  FMUL R138, R138, R8.reuse ;  /* 0x000000088a8a7220 */ /* 0x080fe20000400000 */
[----:B------:R-:W-:Y:S01]  /*6a30*/  ISETP.GE.AND P0, PT, R36, 0x9, PT ;  /* 0x000000092400780c */ /* 0x000fe20003f06270 */
[-C--:B------:R-:W-:Y:S01]  /*6a40*/  FMUL R141, R141, R8.reuse ;  /* 0x000000088d8d7220 */ /* 0x080fe20000400000 */
[C---:B------:R-:W-:Y:S01]  /*6a50*/  ISETP.LT.OR P4, PT, R29.reuse, 0x1, !P1 ;  /* 0x000000011d00780c */ /* 0x040fe20004f81670 */
[-C--:B------:R-:W-:Y:S01]  /*6a60*/  FMUL R136, R136, R8.reuse ;  /* 0x0000000888887220 */ /* 0x080fe20000400000 */
[----:B------:R-:W-:Y:S01]  /*6a70*/  ISETP.LT.OR P5, PT, R29, 0x2, !P1 ;  /* 0x000000021d00780c */ /* 0x000fe20004fa1670 */
[-C--:B------:R-:W-:Y:S01]  /*6a80*/  FMUL R139, R139, R8.reuse ;  /* 0x000000088b8b7220 */ /* 0x080fe20000400000 */
[----:B------:R-:W-:Y:S01]  /*6a90*/  F2FP.SATFINITE.E4M3.F32.PACK_AB_MERGE_C R143, RZ, R143, RZ ;  /* 0x0000008fff8f723e */ /* 0x000fe200048070ff */
[----:B------:R-:W-:Y:S01]  /*6aa0*/  FMUL R134, R134, R8 ;  /* 0x0000000886867220 */ /* 0x000fe20000400000 */
[----:B------:R-:W-:Y:S01]  /*6ab0*/  F2FP.SATFINITE.E4M3.F32.PACK_AB_MERGE_C R7, RZ, R138, RZ ;  /* 0x0000008aff07723e */ /* 0x000fe200048070ff */
[-C--:B------:R-:W-:Y:S01]  /*6ac0*/  FMUL R137, R137, R8.reuse ;  /* 0x0000000889897220 */ /* 0x080fe20000400000 */
[C---:B------:R-:W-:Y:S01]  /*6ad0*/  ISETP.LT.OR P3, PT, R29.reuse, 0x1, !P0 ;  /* 0x000000011d00780c */ /* 0x040fe20004761670 */
[-C--:B------:R-:W-:Y:S01]  /*6ae0*/  FMUL R132, R132, R8.reuse ;  /* 0x0000000884847220 */ /* 0x080fe20000400000 */
[----:B------:R-:W-:Y:S01]  /*6af0*/  ISETP.LT.OR P6, PT, R29, 0xa, !P1 ;  /* 0x0000000a1d00780c */ /* 0x000fe20004fc1670 */
[-C--:B------:R-:W-:Y:S01]  /*6b00*/  FMUL R135, R135, R8.reuse ;  /* 0x0000000887877220 */ /* 0x080fe20000400000 */
[----:B------:R-:W-:Y:S01]  /*6b10*/  F2FP.SATFINITE.E4M3.F32.PACK_AB_MERGE_C R141, RZ, R141, RZ ;  /* 0x0000008dff8d723e */ /* 0x000fe200048070ff */
[----:B------:R-:W-:Y:S01]  /*6b20*/  @!P4 STG.E.U8 desc[UR18][R12.64], R143 ;  /* 0x0000008f0c00c986 */ /* 0x000fe2000c101112 */
[C---:B------:R-:W-:Y:S01]  /*6b30*/  ISETP.LT.OR P4, PT, R29.reuse, 0x2, !P0 ;  /* 0x000000021d00780c */ /* 0x040fe20004781670 */
[----:B------:R-:W-:Y:S01]  /*6b40*/  FMUL R130, R130, R8 ;  /* 0x0000000882827220 */ /* 0x000fe20000400000 */
[----:B------:R-:W-:Y:S01]  /*6b50*/  F2FP.SATFINITE.E4M3.F32.PACK_AB_MERGE_C R25, RZ, R136, RZ ;  /* 0x00000088ff19723e */ /* 0x000fe200048070ff */
[----:B------:R0:W-:Y:S01]  /*6b60*/  @!P5 STG.E.U8 desc[UR18][R12.64+0x1], R7 ;  /* 0x000001070c00d986 */ /* 0x0001e2000c101112 */
[----:B------:R-:W-:Y:S01]  /*6b70*/  ISETP.LT.OR P5, PT, R29, 0x9, !P1 ;  /* 0x000000091d00780c */ /* 0x000fe20004fa1670 */
[-C--:B------:R-:W-:Y:S01]  /*6b80*/  FMUL R133, R133, R8.reuse ;  /* 0x0000000885857220 */ /* 0x080fe20000400000 */
[----:B------:R-:W-:Y:S01]  /*6b90*/  F2FP.SATFINITE.E4M3.F32.PACK_AB_MERGE_C R139, RZ, R139, RZ ;  /* 0x0000008bff8b723e */ /* 0x000fe200048070ff */
[----:B------:R-:W-:Y:S01]  /*6ba0*/  @!P3 STG.E.U8 desc[UR18][R10.64], R141 ;  /* 0x0000008d0a00b986 */ /* 0x000fe2000c101112 */
[----:B------:R-:W-:Y:S01]  /*6bb0*/  ISETP.LT.OR P3, PT, R29, 0x9, !P0 ;  /* 0x000000091d00780c */ /* 0x000fe20004761670 */
[-C--:B------:R-:W-:Y:S01]  /*6bc0*/  FMUL R128, R128, R8.reuse ;  /* 0x0000000880807220 */ /* 0x080fe20000400000 */
[----:B------:R-:W-:Y:S01]  /*6bd0*/  F2FP.SATFINITE.E4M3.F32.PACK_AB_MERGE_C R137, RZ, R137, RZ ;  /* 0x00000089ff89723e */ /* 0x000fe200048070ff */
[-C--:B------:R-:W-:Y:S01]  /*6be0*/  FMUL R131, R131, R8.reuse ;  /* 0x0000000883837220 */ /* 0x080fe20000400000 */
[----:B------:R-:W-:Y:S01]  /*6bf0*/  F2FP.SATFINITE.E4M3.F32.PACK_AB_MERGE_C R135, RZ, R135, RZ ;  /* 0x00000087ff87723e */ /* 0x000fe200048070ff */
[----:B------:R1:W-:Y:S01]  /*6c00*/  @!P4 STG.E.U8 desc[UR18][R10.64+0x1], R25 ;  /* 0x000001190a00c986 */ /* 0x0003e2000c101112 */
[C---:B------:R-:W-:Y:S01]  /*6c10*/  ISETP.LT.OR P4, PT, R29.reuse, 0xa, !P0 ;  /* 0x0000000a1d00780c */ /* 0x040fe20004781670 */
[----:B------:R-:W-:Y:S01]  /*6c20*/  FMUL R126, R126, R8 ;  /* 0x000000087e7e7220 */ /* 0x000fe20000400000 */
[----:B0-----:R-:W-:Y:S01]  /*6c30*/  F2FP.SATFINITE.E4M3.F32.PACK_AB_MERGE_C R7, RZ, R134, RZ ;  /* 0x00000086ff07723e */ /* 0x001fe200048070ff */
[----:B------:R-:W-:Y:S01]  /*6c40*/  @!P5 STG.E.U8 desc[UR18][R12.64+0x8], R139 ;  /* 0x0000088b0c00d986 */ /* 0x000fe2000c101112 */
[----:B------:R-:W-:Y:S01]  /*6c50*/  ISETP.LT.OR P5, PT, R29, 0x11, !P1 ;  /* 0x000000111d00780c */ /* 0x000fe20004fa1670 */
[-C--:B------:R-:W-:Y:S01]  /*6c60*/  FMUL R129, R129, R8.reuse ;  /* 0x0000000881817220 */ /* 0x080fe20000400000 */
[----:B------:R-:W-:Y:S01]  /*6c70*/  F2FP.SATFINITE.E4M3.F32.PACK_AB_MERGE_C R133, RZ, R133, RZ ;  /* 0x00000085ff85723e */ /* 0x000fe200048070ff */
[----:B------:R0:W-:Y:S01]  /*6c80*/  @!P6 STG.E.U8 desc[UR18][R12.64+0x9], R7 ;  /* 0x000009070c00e986 */ /* 0x0001e2000c101112 */
[----:B------:R-:W-:Y:S01]  /*6c90*/  ISETP.LT.OR P6, PT, R29, 0x12, !P1 ;  /* 0x000000121d00780c */ /* 0x000fe20004fc1670 */
[----:B------:R-:W-:Y:S01]  /*6ca0*/  FMUL R124, R124, R8 ;  /* 0x000000087c7c7220 */ /* 0x000fe20000400000 */
[----:B------:R-:W-:Y:S01]  /*6cb0*/  F2FP.SATFINITE.E4M3.F32.PACK_AB_MERGE_C R131, RZ, R131, RZ ;  /* 0x00000083ff83723e */ /* 0x000fe200048070ff */
[----:B------:R-:W-:Y:S01]  /*6cc0*/  @!P3 STG.E.U8 desc[UR18][R10.64+0x8], R137 ;  /* 0x000008890a00b986 */ /* 0x000fe2000c101112 */
[----:B-1----:R-:W-:Y:S01]  /*6cd0*/  F2FP.SATFINITE.E4M3.F32.PACK_AB_MERGE_C R25, RZ, R132, RZ ;  /* 0x00000084ff19723e */ /* 0x002fe200048070ff */
[-C--:B------:R-:W-:Y:S01]  /*6ce0*/  FMUL R127, R127, R8.reuse ;  /* 0x000000087f7f7220 */ /* 0x080fe20000400000 */
[C---:B------:R-:W-:Y:S01]  /*6cf0*/  ISETP.LT.OR P3, PT, R29.reuse, 0x11, !P0 ;  /* 0x000000111d00780c */ /* 0x040fe20004761670 */
[-C--:B------:R-:W-:Y:S01]  /*6d00*/  FMUL R122, R122, R8.reuse ;  /* 0x000000087a7a7220 */ /* 0x080fe20000400000 */
[----:B------:R-:W-:Y:S01]  /*6d10*/  F2FP.SATFINITE.E4M3.F32.PACK_AB_MERGE_C R129, RZ, R129, RZ ;  /* 0x00000081ff81723e */ /* 0x000fe200048070ff */
[----:B------:R1:W-:Y:S01]  /*6d20*/  @!P4 STG.E.U8 desc[UR18][R10.64+0x9], R25 ;  /* 0x000009190a00c986 */ /* 0x0003e2000c101112 */
[----:B------:R-:W-:Y:S01]  /*6d30*/  ISETP.LT.OR P4, PT, R29, 0x12, !P0 ;  /* 0x000000121d00780c */ /* 0x000fe20004781670 */
[----:B------:R-:W-:Y:S01]  /*6d40*/  FMUL R125, R125, R8 ;  /* 0x000000087d7d7220 */ /* 0x000fe20000400000 */
[----:B0-----:R-:W-:Y:S01]  /*6d50*/  F2FP.SATFINITE.E4M3.F32.PACK_AB_MERGE_C R7, RZ, R130, RZ ;  /* 0x00000082ff07723e */ /* 0x001fe200048070ff */
[----:B------:R-:W-:Y:S01]  /*6d60*/  @!P5 STG.E.U8 desc[UR18][R12.64+0x10], R135 ;  /* 0x000010870c00d986 */ /* 0x000fe2000c101112 */
[C---:B------:R-:W-:Y:S01]  /*6d70*/  ISETP.LT.OR P5, PT, R29.reuse, 0x19, !P1 ;  /* 0x000000191d00780c */ /* 0x040fe20004fa1670 */
[-C--:B------:R-:W-:Y:S01]  /*6d80*/  FMUL R120, R120, R8.reuse ;  /* 0x0000000878787220 */ /* 0x080fe20000400000 */
[----:B------:R-:W-:Y:S01]  /*6d90*/  F2FP.SATFINITE.E4M3.F32.PACK_AB_MERGE_C R127, RZ, R127, RZ ;  /* 0x0000007fff7f723e */ /* 0x000fe200048070ff */
[----:B------:R0:W-:Y:S01]  /*6da0*/  @!P6 STG.E.U8 desc[UR18][R12.64+0x11], R7 ;  /* 0x000011070c00e986 */ /* 0x0001e2000c101112 */
[----:B------:R-:W-:Y:S01]  /*6db0*/  ISETP.LT.OR P6, PT, R29, 0x1a, !P1 ;  /* 0x0000001a1d00780c */ /* 0x000fe20004fc1670 */
[-C--:B------:R-:W-:Y:S01]  /*6dc0*/  FMUL R123, R123, R8.reuse ;  /* 0x000000087b7b7220 */ /* 0x080fe20000400000 */
[----:B------:R-:W-:Y:S01]  /*6dd0*/  FMUL R118, R118, R8 ;  /* 0x0000000876767220 */ /* 0x000fe20000400000 */
[----:B-1----:R-:W-:Y:S01]  /*6de0*/  F2FP.SATFINITE.E4M3.F32.PACK_AB_MERGE_C R25, RZ, R128, RZ ;  /* 0x00000080ff19723e */ /* 0x002fe200048070ff */
[----:B------:R-:W-:Y:S01]  /*6df0*/  @!P3 STG.E.U8 desc[UR18][R10.64+0x10], R133 ;  /* 0x000010850a00b986 */ /* 0x000fe2000c101112 */
[----:B------:R-:W-:Y:S01]  /*6e00*/  ISETP.LT.OR P3, PT, R29, 0x19, !P0 ;  /* 0x000000191d00780c */ /* 0x000fe20004761670 */
        /* <DEDUP_REMOVED lines=35> */
[----:B------:R-:W-:Y:S01]  /*7040*/  ISETP.LT.OR P3, PT, R29, 0x29, !P0 ;  /* 0x000000291d00780c */ /* 0x000fe20004761670 */
[-C--:B------:R-:W-:Y:S01]  /*7050*/  FMUL R111, R111, R8.reuse ;  /* 0x000000086f6f7220 */ /* 0x080fe20000400000 */
[-C--:B------:R-:W-:Y:S01]  /*7060*/  FMUL R106, R106, R8.reuse ;  /* 0x000000086a6a7220 */ /* 0x080fe20000400000 */
        /* <DEDUP_REMOVED lines=104> */
[----:B------:R-:W-:-:S02]  /*76f0*/  ISETP.LT.OR P3, PT, R29, 0x59, !P0 ;  /* 0x000000591d00780c */ /* 0x000fc40004761670 */
[----:B------:R-:W-:Y:S01]  /*7700*/  F2FP.SATFINITE.E4M3.F32.PACK_AB_MERGE_C R21, RZ, R21, RZ ;  /* 0x00000015ff15723e */ /* 0x000fe200048070ff */
[----:B------:R1:W-:Y:S01]  /*7710*/  @!P4 STG.E.U8 desc[UR18][R10.64+0x51], R25 ;  /* 0x000051190a00c986 */ /* 0x0003e2000c101112 */
[C---:B------:R-:W-:Y:S02]  /*7720*/  ISETP.LT.OR P4, PT, R29.reuse, 0x5a, !P0 ;  /* 0x0000005a1d00780c */ /* 0x040fe40004781670 */
[----:B0-----:R-:W-:Y:S01]  /*7730*/  F2FP.SATFINITE.E4M3.F32.PACK_AB_MERGE_C R7, RZ, R94, RZ ;  /* 0x0000005eff07723e */ /* 0x001fe200048070ff */
[----:B------:R-:W-:Y:S01]  /*7740*/  @!P5 STG.E.U8 desc[UR18][R12.64+0x58], R99 ;  /* 0x000058630c00d986 */ /* 0x000fe2000c101112 */
[C---:B------:R-:W-:Y:S02]  /*7750*/  ISETP.LT.OR P5, PT, R29.reuse, 0x61, !P1 ;  /* 0x000000611d00780c */ /* 0x040fe40004fa1670 */
[----:B------:R-:W-:Y:S01]  /*7760*/  F2FP.SATFINITE.E4M3.F32.PACK_AB_MERGE_C R15, RZ, R15, RZ ;  /* 0x0000000fff0f723e */ /* 0x000fe200048070ff */
[----:B------:R0:W-:Y:S01]  /*7770*/  @!P6 STG.E.U8 desc[UR18][R12.64+0x59], R7 ;  /* 0x000059070c00e986 */ /* 0x0001e2000c101112 */
[----:B------:R-:W-:-:S02]  /*7780*/  ISETP.LT.OR P6, PT, R29, 0x62, !P1 ;  /* 0x000000621d00780c */ /* 0x000fc40004fc1670 */
[----:B------:R-:W-:Y:S01]  /*7790*/  F2FP.SATFINITE.E4M3.F32.PACK_AB_MERGE_C R17, RZ, R17, RZ ;  /* 0x00000011ff11723e */ /* 0x000fe200048070ff */
[----:B------:R-:W-:Y:S01]  /*77a0*/  @!P3 STG.E.U8 desc[UR18][R10.64+0x58], R97 ;  /* 0x000058610a00b986 */ /* 0x000fe2000c101112 */
[----:B-1----:R-:W-:Y:S02]  /*77b0*/  F2FP.SATFINITE.E4M3.F32.PACK_AB_MERGE_C R25, RZ, R92, RZ ;  /* 0x0000005cff19723e */ /* 0x002fe400048070ff */
[----:B------:R-:W-:-:S03]  /*77c0*/  ISETP.LT.OR P3, PT, R29, 0x61, !P0 ;  /* 0x000000611d00780c */ /* 0x000fc60004761670 */
[----:B------:R1:W-:Y:S01]  /*77d0*/  @!P4 STG.E.U8 desc[UR18][R10.64+0x59], R25 ;  /* 0x000059190a00c986 */ /* 0x0003e2000c101112 */
[C---:B------:R-:W-:Y:S02]  /*77e0*/  ISETP.LT.OR P4, PT, R29.reuse, 0x62, !P0 ;  /* 0x000000621d00780c */ /* 0x040fe40004781670 */
[----:B0-----:R-:W-:Y:S01]  /*77f0*/  F2FP.SATFINITE.E4M3.F32.PACK_AB_MERGE_C R7, RZ, R90, RZ ;  /* 0x0000005aff07723e */ /* 0x001fe200048070ff */
[----:B------:R-:W-:Y:S01]  /*7800*/  @!P5 STG.E.U8 desc[UR18][R12.64+0x60], R93 ;  /* 0x0000605d0c00d986 */ /* 0x000fe2000c101112 */
[----:B------:R-:W-:-:S03]  /*7810*/  ISETP.LT.OR P5, PT, R29, 0x69, !P1 ;  /* 0x000000691d00780c */ /* 0x000fc60004fa1670 */
[----:B------:R0:W-:Y:S01]  /*7820*/  @!P6 STG.E.U8 desc[UR18][R12.64+0x61], R7 ;  /* 0x000061070c00e986 */ /* 0x0001e2000c101112 */
[C---:B------:R-:W-:Y:S02]  /*7830*/  ISETP.LT.OR P6, PT, R29.reuse, 0x6a, !P1 ;  /* 0x0000006a1d00780c */ /* 0x040fe40004fc1670 */
[----:B-1----:R-:W-:Y:S01]  /*7840*/  F2FP.SATFINITE.E4M3.F32.PACK_AB_MERGE_C R25, RZ, R88, RZ ;  /* 0x00000058ff19723e */ /* 0x002fe200048070ff */
[----:B------:R-:W-:Y:S01]  /*7850*/  @!P3 STG.E.U8 desc[UR18][R10.64+0x60], R95 ;  /* 0x0000605f0a00b986 */ /* 0x000fe2000c101112 */
        /* <DEDUP_REMOVED lines=11> */
[----:B------:R-:W-:Y:S01]  /*7910*/  @!P4 STG.E.U8 desc[UR18][R10.64+0x69], R25 ;  /* 0x000069190a00c986 */ /* 0x000fe2000c101112 */
[C---:B------:R-:W-:Y:S02]  /*7920*/  ISETP.LT.OR P4, PT, R29.reuse, 0x79, !P1 ;  /* 0x000000791d00780c */ /* 0x040fe40004f81670 */
[C---:B------:R-:W-:Y:S01]  /*7930*/  ISETP.LT.OR P1, PT, R29.reuse, 0x7a, !P1 ;  /* 0x0000007a1d00780c */ /* 0x040fe20004f21670 */
[----:B------:R1:W-:Y:S01]  /*7940*/  @!P5 STG.E.U8 desc[UR18][R12.64+0x70], R23 ;  /* 0x000070170c00d986 */ /* 0x0003e2000c101112 */
[C---:B------:R-:W-:Y:S02]  /*7950*/  ISETP.LT.OR P5, PT, R29.reuse, 0x72, !P0 ;  /* 0x000000721d00780c */ /* 0x040fe400047a1670 */
[----:B0-----:R-:W-:Y:S01]  /*7960*/  F2FP.SATFINITE.E4M3.F32.PACK_AB_MERGE_C R7, RZ, R18, RZ ;  /* 0x00000012ff07723e */ /* 0x001fe200048070ff */
[----:B------:R0:W-:Y:S01]  /*7970*/  @!P6 STG.E.U8 desc[UR18][R12.64+0x71], R19 ;  /* 0x000071130c00e986 */ /* 0x0001e2000c101112 */
[C---:B------:R-:W-:Y:S02]  /*7980*/  ISETP.LT.OR P6, PT, R29.reuse, 0x79, !P0 ;  /* 0x000000791d00780c */ /* 0x040fe400047c1670 */
[----:B------:R-:W-:Y:S01]  /*7990*/  ISETP.LT.OR P0, PT, R29, 0x7a, !P0 ;  /* 0x0000007a1d00780c */ /* 0x000fe20004701670 */
[----:B------:R2:W-:Y:S01]  /*79a0*/  @!P3 STG.E.U8 desc[UR18][R10.64+0x70], R21 ;  /* 0x000070150a00b986 */ /* 0x0005e2000c101112 */
[----:B-1----:R-:W-:-:S05]  /*79b0*/  F2FP.SATFINITE.E4M3.F32.PACK_AB_MERGE_C R23, RZ, R16, RZ ;  /* 0x00000010ff17723e */ /* 0x002fca00048070ff */
[----:B------:R2:W-:Y:S01]  /*79c0*/  @!P5 STG.E.U8 desc[UR18][R10.64+0x71], R7 ;  /* 0x000071070a00d986 */ /* 0x0005e2000c101112 */
[----:B0-----:R-:W-:-:S03]  /*79d0*/  F2FP.SATFINITE.E4M3.F32.PACK_AB_MERGE_C R19, RZ, R14, RZ ;  /* 0x0000000eff13723e */ /* 0x001fc600048070ff */
[----:B------:R2:W-:Y:S04]  /*79e0*/  @!P4 STG.E.U8 desc[UR18][R12.64+0x78], R15 ;  /* 0x0000780f0c00c986 */ /* 0x0005e8000c101112 */
[----:B------:R2:W-:Y:S04]  /*79f0*/  @!P1 STG.E.U8 desc[UR18][R12.64+0x79], R19 ;  /* 0x000079130c009986 */ /* 0x0005e8000c101112 */
[----:B------:R2:W-:Y:S04]  /*7a00*/  @!P6 STG.E.U8 desc[UR18][R10.64+0x78], R17 ;  /* 0x000078110a00e986 */ /* 0x0005e8000c101112 */
[----:B------:R2:W-:Y:S02]  /*7a10*/  @!P0 STG.E.U8 desc[UR18][R10.64+0x79], R23 ;  /* 0x000079170a008986 */ /* 0x0005e4000c101112 */
.L_x_168:
[----:B------:R-:W-:Y:S05]  /*7a20*/  BSYNC B0 ;  /* 0x0000000000007941 */ /* 0x000fea0003800000 */
.L_x_38:
[----:B------:R-:W-:Y:S01]  /*7a30*/  ULDC UR6, c[0x0][0xc] ;  /* 0x0000030000067ab9 */ /* 0x000fe20000000800 */
[----:B------:R-:W-:Y:S01]  /*7a40*/  ULDC UR7, c[0x0][0x10] ;  /* 0x0000040000077ab9 */ /* 0x000fe20000000800 */
[----:B0-2--5:R-:W0:Y:S01]  /*7a50*/  LDC R7, c[0x0][0x14] ;  /* 0x00000500ff077b82 */ /* 0x025e220000000800 */
[----:B------:R-:W-:Y:S01]  /*7a60*/  UIMAD.WIDE.U32 UR6, UR6, UR7, URZ ;  /* 0x00000007060672a5 */ /* 0x000fe2000f8e003f */
[----:B----4-:R-:W-:Y:S01]  /*7a70*/  PRMT R10, RZ, 0x7610, R10 ;  /* 0x00007610ff0a7816 */ /* 0x010fe2000000000a */
[----:B------:R-:W-:-:S04]  /*7a80*/  IMAD.MOV.U32 R11, RZ, RZ, -0x1 ;  /* 0xffffffffff0b7424 */ /* 0x000fc800078e00ff */
[----:B0-----:R-:W-:-:S04]  /*7a90*/  IMAD.WIDE.U32 R2, R7, UR6, R2 ;  /* 0x0000000607027c25 */ /* 0x001fc8000f8e0002 */
[----:B------:R-:W-:Y:S01]  /*7aa0*/  IMAD R7, R7, UR7, RZ ;  /* 0x0000000707077c24 */ /* 0x000fe2000f8e02ff */
[----:B------:R-:W-:Y:S02]  /*7ab0*/  ULDC.64 UR6, c[0x0][0x650] ;  /* 0x0001940000067ab9 */ /* 0x000fe40000000a00 */
[----:B------:R-:W-:Y:S01]  /*7ac0*/  ISETP.GE.U32.AND P0, PT, R2, UR6, PT ;  /* 0x0000000602007c0c */ /* 0x000fe2000bf06070 */
[----:B------:R-:W-:Y:S02]  /*7ad0*/  IMAD.IADD R3, R3, 0x1, R7 ;  /* 0x0000000103037824 */ /* 0x000fe400078e0207 */
[----:B------:R-:W-:-:S03]  /*7ae0*/  IMAD.MOV.U32 R7, RZ, RZ, -0x1 ;  /* 0xffffffffff077424 */ /* 0x000fc600078e00ff */
[----:B------:R-:W-:-:S13]  /*7af0*/  ISETP.GE.U32.AND.EX P0, PT, R3, UR7, PT, P0 ;  /* 0x0000000703007c0c */ /* 0x000fda000bf06100 */
[----:B------:R-:W-:Y:S05]  /*7b00*/  @P0 BRA `(.L_x_169) ;  /* 0x0000000400600947 */ /* 0x000fea0003800000 */
[----:B------:R-:W0:Y:S01]  /*7b10*/  S2R R22, SR_CTAID.X ;  /* 0x0000000000167919 */ /* 0x000e220000002500 */
[----:B------:R-:W2:Y:S01]  /*7b20*/  LDC.64 R16, c[0x0][0x628] ;  /* 0x00018a00ff107b82 */ /* 0x000ea20000000a00 */
[----:B------:R-:W-:Y:S01]  /*7b30*/  ULDC UR6, c[0x0][0x150] ;  /* 0x0000540000067ab9 */ /* 0x000fe20000000800 */
[----:B------:R-:W-:Y:S01]  /*7b40*/  IMAD.MOV.U32 R14, RZ, RZ, R2 ;  /* 0x000000ffff0e7224 */ /* 0x000fe200078e0002 */
[----:B------:R-:W4:Y:S01]  /*7b50*/  S2R R24, SR_CTAID.Y ;  /* 0x0000000000187919 */ /* 0x000f220000002600 */
[----:B------:R-:W-:-:S04]  /*7b60*/  IMAD.MOV.U32 R15, RZ, RZ, R3 ;  /* 0x000000ffff0f7224 */ /* 0x000fc800078e0003 */
[----:B------:R-:W1:Y:S08]  /*7b70*/  LDC R25, c[0x0][0x144] ;  /* 0x00005100ff197b82 */ /* 0x000e700000000800 */
[----:B------:R-:W1:Y:S08]  /*7b80*/  LDC R18, c[0x0][0x630] ;  /* 0x00018c00ff127b82 */ /* 0x000e700000000800 */
[----:B------:R-:W1:Y:S01]  /*7b90*/  LDC.64 R20, c[0x0][0x620] ;  /* 0x00018800ff147b82 */ /* 0x000e620000000a00 */
[----:B--2---:R-:W-:-:S04]  /*7ba0*/  ISETP.NE.U32.AND P0, PT, R16, RZ, PT ;  /* 0x000000ff1000720c */ /* 0x004fc80003f05070 */
[----:B------:R-:W-:Y:S02]  /*7bb0*/  ISETP.NE.AND.EX P0, PT, R17, RZ, PT, P0 ;  /* 0x000000ff1100720c */ /* 0x000fe40003f05300 */
[----:B0-----:R-:W-:-:S05]  /*7bc0*/  I2FP.F32.U32 R7, R22 ;  /* 0x0000001600077245 */ /* 0x001fca0000201000 */
[----:B------:R-:W-:-:S04]  /*7bd0*/  FMUL R7, R7, UR6 ;  /* 0x0000000607077c20 */ /* 0x000fc80008400000 */
[----:B------:R0:W2:Y:S02]  /*7be0*/  F2I.U32.TRUNC.NTZ R23, R7 ;  /* 0x0000000700177305 */ /* 0x0000a4000020f000 */
[----:B----4-:R-:W-:Y:S05]  /*7bf0*/  @!P0 BRA `(.L_x_170) ;  /* 0x0000000000288947 */ /* 0x010fea0003800000 */
[----:B0-----:R-:W0:Y:S02]  /*7c00*/  LDC R7, c[0x0][0x634] ;  /* 0x00018d00ff077b82 */ /* 0x001e240000000800 */
        /* <DEDUP_REMOVED lines=9> */
.L_x_170:
[-CC-:B-1----:R-:W-:Y:S01]  /*7ca0*/  SHF.R.U64 R19, R14, R18.reuse, R15.reuse ;  /* 0x000000120e137219 */ /* 0x182fe2000000120f */
[----:B------:R-:W1:Y:S01]  /*7cb0*/  LDC.64 R30, c[0x0][0x640] ;  /* 0x00019000ff1e7b82 */ /* 0x000e620000000a00 */
[----:B0-----:R-:W-:Y:S01]  /*7cc0*/  SHF.R.U32.HI R7, RZ, R18, R15 ;  /* 0x00000012ff077219 */ /* 0x001fe2000001160f */
[----:B--2---:R-:W-:Y:S01]  /*7cd0*/  IMAD.MOV R23, RZ, RZ, -R23 ;  /* 0x000000ffff177224 */ /* 0x004fe200078e0a17 */
[----:B------:R-:W-:Y:S01]  /*7ce0*/  IADD3 R13, P0, RZ, -R19, RZ ;  /* 0x80000013ff0d7210 */ /* 0x000fe20007f1e0ff */
[----:B------:R-:W-:Y:S02]  /*7cf0*/  ULDC UR6, c[0x0][0x154] ;  /* 0x0000550000067ab9 */ /* 0x000fe40000000800 */
[----:B------:R-:W-:Y:S02]  /*7d00*/  IMAD R25, R25, R23, R22 ;  /* 0x0000001719197224 */ /* 0x000fe400078e0216 */
[----:B------:R-:W0:Y:S01]  /*7d10*/  LDC R14, c[0x0][0x618] ;  /* 0x00018600ff0e7b82 */ /* 0x000e220000000800 */
[----:B------:R-:W-:-:S02]  /*7d20*/  IMAD.X R7, RZ, RZ, ~R7, P0 ;  /* 0x000000ffff077224 */ /* 0x000fc400000e0e07 */
[----:B------:R-:W-:-:S04]  /*7d30*/  IMAD.WIDE.U32 R10, R13, R20, R2 ;  /* 0x000000140d0a7225 */ /* 0x000fc800078e0002 */
[----:B------:R-:W-:Y:S01]  /*7d40*/  IMAD R12, R7, R20, RZ ;  /* 0x00000014070c7224 */ /* 0x000fe200078e02ff */
[----:B---3--:R-:W2:Y:S03]  /*7d50*/  LDC R26, c[0x0][0x608] ;  /* 0x00018200ff1a7b82 */ /* 0x008ea60000000800 */
[----:B------:R-:W-:Y:S02]  /*7d60*/  IMAD R7, R13, R21, R12 ;  /* 0x000000150d077224 */ /* 0x000fe400078e020c */
[----:B------:R-:W-:Y:S02]  /*7d70*/  IMAD.MOV.U32 R13, RZ, RZ, 0x1 ;  /* 0x00000001ff0d7424 */ /* 0x000fe400078e00ff */
[----:B------:R-:W-:Y:S01]  /*7d80*/  IMAD.IADD R7, R11, 0x1, R7 ;  /* 0x000000010b077824 */ /* 0x000fe200078e0207 */
[----:B------:R-:W3:Y:S01]  /*7d90*/  LDC R28, c[0x0][0x658] ;  /* 0x00019600ff1c7b82 */ /* 0x000ee20000000800 */
[----:B------:R-:W-:-:S02]  /*7da0*/  I2FP.F32.U32 R11, R24 ;  /* 0x00000018000b7245 */ /* 0x000fc40000201000 */
[----:B-1----:R-:W-:-:S03]  /*7db0*/  ISETP.NE.U32.AND P0, PT, R30, RZ, PT ;  /* 0x000000ff1e00720c */ /* 0x002fc60003f05070 */
[----:B------:R-:W-:Y:S01]  /*7dc0*/  FMUL R12, R11, UR6 ;  /* 0x000000060b0c7c20 */ /* 0x000fe20008400000 */
[----:B------:R-:W-:Y:S01]  /*7dd0*/  ISETP.NE.AND.EX P0, PT, R31, RZ, PT, P0 ;  /* 0x000000ff1f00720c */ /* 0x000fe20003f05300 */
[----:B------:R-:W1:Y:S01]  /*7de0*/  LDC R23, c[0x0][0x148] ;  /* 0x00005200ff177b82 */ /* 0x000e620000000800 */
[-CC-:B0-----:R-:W-:Y:S01]  /*7df0*/  SHF.R.U64 R18, R10, R14.reuse, R7.reuse ;  /* 0x0000000e0a127219 */ /* 0x181fe20000001207 */
[----:B------:R0:W4:Y:S01]  /*7e00*/  F2I.U32.TRUNC.NTZ R20, R12 ;  /* 0x0000000c00147305 */ /* 0x000122000020f000 */
[----:B------:R-:W-:Y:S01]  /*7e10*/  SHF.R.U32.HI R7, RZ, R14, R7 ;  /* 0x0000000eff077219 */ /* 0x000fe20000011607 */
[----:B------:R-:W-:-:S04]  /*7e20*/  IMAD.MOV.U32 R11, RZ, RZ, -0x1 ;  /* 0xffffffffff0b7424 */ /* 0x000fc800078e00ff */
[----:B------:R-:W0:Y:S01]  /*7e30*/  LDC R22, c[0x0][0x600] ;  /* 0x00018000ff167b82 */ /* 0x000e220000000800 */
[-CC-:B--2---:R-:W-:Y:S02]  /*7e40*/  SHF.R.U64 R16, R18, R26.reuse, R7.reuse ;  /* 0x0000001a12107219 */ /* 0x184fe40000001207 */
[----:B------:R-:W-:-:S05]  /*7e50*/  SHF.R.U32.HI R7, RZ, R26, R7 ;  /* 0x0000001aff077219 */ /* 0x000fca0000011607 */
[----:B------:R-:W2:Y:S01]  /*7e60*/  LDC R29, c[0x0][0x648] ;  /* 0x00019200ff1d7b82 */ /* 0x000ea20000000800 */
[-C--:B---3--:R-:W-:Y:S02]  /*7e70*/  SHF.L.U32 R10, R11, R28.reuse, RZ ;  /* 0x0000001c0b0a7219 */ /* 0x088fe400000006ff */
[--C-:B------:R-:W-:Y:S02]  /*7e80*/  SHF.R.U64 R21, R16, R28, R7.reuse ;  /* 0x0000001c10157219 */ /* 0x100fe40000001207 */
[----:B------:R-:W-:Y:S02]  /*7e90*/  LOP3.LUT R27, RZ, R10, RZ, 0x33, !PT ;  /* 0x0000000aff1b7212 */ /* 0x000fe400078e33ff */
[-C--:B------:R-:W-:Y:S01]  /*7ea0*/  SHF.R.U32.HI R11, RZ, R28.reuse, R7 ;  /* 0x0000001cff0b7219 */ /* 0x080fe20000011607 */
[----:B------:R-:W3:Y:S01]  /*7eb0*/  LDC R32, c[0x0][0x638] ;  /* 0x00018e00ff207b82 */ /* 0x000ee20000000800 */
[----:B------:R-:W-:Y:S01]  /*7ec0*/  SHF.L.U32 R26, R13, R28, RZ ;  /* 0x0000001c0d1a7219 */ /* 0x000fe200000006ff */
[----:B------:R-:W-:-:S06]  /*7ed0*/  IMAD.MOV.U32 R10, RZ, RZ, R21 ;  /* 0x000000ffff0a7224 */ /* 0x000fcc00078e0015 */
[----:B------:R-:W0:Y:S01]  /*7ee0*/  LDC R33, c[0x0][0x610] ;  /* 0x00018400ff217b82 */ /* 0x000e220000000800 */
[----:B----4-:R-:W-:Y:S05]  /*7ef0*/  @!P0 BRA `(.L_x_171) ;  /* 0x0000000000288947 */ /* 0x010fea0003800000 */
[----:B------:R-:W4:Y:S02]  /*7f00*/  LDC R10, c[0x0][0x64c] ;  /* 0x00019300ff0a7b82 */ /* 0x000f240000000800 */
[----:B----4-:R-:W-:-:S05]  /*7f10*/  IADD3 R7, P0, R21, R10, RZ ;  /* 0x0000000a15077210 */ /* 0x010fca0007f1e0ff */
[----:B------:R-:W-:-:S04]  /*7f20*/  IMAD.X R17, RZ, RZ, R11, P0 ;  /* 0x000000ffff117224 */ /* 0x000fc800000e060b */
[----:B------:R-:W-:-:S04]  /*7f30*/  IMAD.WIDE.U32 R10, R17, R30, RZ ;  /* 0x0000001e110a7225 */ /* 0x000fc800078e00ff */
[----:B0-----:R-:W-:-:S04]  /*7f40*/  IMAD.WIDE.U32 R12, P0, R7, R31, R10 ;  /* 0x0000001f070c7225 */ /* 0x001fc8000780000a */
[----:B------:R-:W-:-:S04]  /*7f50*/  IMAD.WIDE.U32 R10, R7, R30, RZ ;  /* 0x0000001e070a7225 */ /* 0x000fc800078e00ff */
[----:B------:R-:W-:Y:S01]  /*7f60*/  IMAD.X R15, RZ, RZ, RZ, P0 ;  /* 0x000000ffff0f7224 */ /* 0x000fe200000e06ff */
[----:B------:R-:W-:Y:S01]  /*7f70*/  IADD3 RZ, P0, R11, R12, RZ ;  /* 0x0000000c0bff7210 */ /* 0x000fe20007f1e0ff */
[----:B------:R-:W-:-:S04]  /*7f80*/  IMAD.MOV.U32 R14, RZ, RZ, R13 ;  /* 0x000000ffff0e7224 */ /* 0x000fc800078e000d */
[----:B------:R-:W-:-:S08]  /*7f90*/  IMAD.WIDE.U32.X R10, R17, R31, R14, P0 ;  /* 0x0000001f110a7225 */ /* 0x000fd000000e040e */
.L_x_171:
[----:B--2---:R-:W-:Y:S01]  /*7fa0*/  SHF.R.U64 R7, R10, R29, R11 ;  /* 0x0000001d0a077219 */ /* 0x004fe2000000120b */
[----:B0-----:R-:W-:Y:S01]  /*7fb0*/  VIADD R11, R22, 0xffffffff ;  /* 0xffffffff160b7836 */ /* 0x001fe20000000000 */
[----:B------:R-:W-:Y:S01]  /*7fc0*/  LOP3.LUT R28, R16, R27, RZ, 0xc0, !PT ;  /* 0x0000001b101c7212 */ /* 0x000fe200078ec0ff */
[----:B------:R-:W-:Y:S02]  /*7fd0*/  IMAD.MOV R20, RZ, RZ, -R20 ;  /* 0x000000ffff147224 */ /* 0x000fe400078e0a14 */
[----:B------:R-:W-:Y:S01]  /*7fe0*/  IMAD.MOV R10, RZ, RZ, -R7 ;  /* 0x000000ffff0a7224 */ /* 0x000fe200078e0a07 */
[----:B------:R-:W-:Y:S01]  /*7ff0*/  LOP3.LUT R18, R18, R11, RZ, 0xc0, !PT ;  /* 0x0000000b12127212 */ /* 0x000fe200078ec0ff */
[----:B------:R-:W-:Y:S02]  /*8000*/  IMAD R28, R26, R7, R28 ;  /* 0x000000071a1c7224 */ /* 0x000fe400078e021c */
[----:B-1----:R-:W-:Y:S02]  /*8010*/  @P2 IMAD R25, R23, R20, R24 ;  /* 0x0000001417192224 */ /* 0x002fe400078e0218 */
[----:B---3--:R-:W-:-:S02]  /*8020*/  IMAD R7, R10, R32, R21 ;  /* 0x000000200a077224 */ /* 0x008fc400078e0215 */
[----:B------:R-:W-:Y:S02]  /*8030*/  IMAD R28, R28, R33, R25 ;  /* 0x000000211c1c7224 */ /* 0x000fe400078e0219 */
[----:B------:R-:W-:Y:S02]  /*8040*/  IMAD R7, R7, R22, R18 ;  /* 0x0000001607077224 */ /* 0x000fe400078e0212 */
[----:B------:R-:W-:-:S03]  /*8050*/  IMAD.MOV.U32 R10, RZ, RZ, 0x1 ;  /* 0x00000001ff0a7424 */ /* 0x000fc600078e00ff */
[----:B------:R-:W-:Y:S02]  /*8060*/  SEL R11, R7, R28, !P2 ;  /* 0x0000001c070b7207 */ /* 0x000fe40005000000 */
[----:B------:R-:W-:Y:S01]  /*8070*/  SEL R28, R28, R7, !P2 ;  /* 0x000000071c1c7207 */ /* 0x000fe20005000000 */
[----:B------:R-:W-:-:S07]  /*8080*/  IMAD.MOV.U32 R7, RZ, RZ, R19 ;  /* 0x000000ffff077224 */ /* 0x000fce00078e0013 */
.L_x_169:
[----:B------:R-:W-:Y:S01]  /*8090*/  LOP3.LUT P0, RZ, R10, 0xff, RZ, 0xc0, !PT ;  /* 0x000000ff0aff7812 */ /* 0x000fe2000780c0ff */
[----:B------:R-:W-:-:S12]  /*80a0*/  IMAD.MOV.U32 R10, RZ, RZ, R28 ;  /* 0x000000ffff0a7224 */ /* 0x000fd800078e001c */
[----:B------:R-:W-:Y:S05]  /*80b0*/  @P0 BRA `(.L_x_172) ;  /* 0xffffff9400100947 */ /* 0x000fea000383ffff */
[----:B------:R-:W-:Y:S05]  /*80c0*/  EXIT ;  /* 0x000000000000794d */ /* 0x000fea0003800000 */
.L_x_8:
[----:B-1----:R-:W-:Y:S01]  /*80d0*/  ULDC.64 UR4, c[0x0][0x650] ;  /* 0x0001940000047ab9 */ /* 0x002fe20000000a00 */
        /* <DEDUP_REMOVED lines=25> */
.L_x_174:
[----:B------:R-:W0:Y:S01]  /*8270*/  LDC.64 R28, c[0x0][0x640] ;  /* 0x00019000ff1c7b82 */ /* 0x000e220000000a00 */
[-CC-:B------:R-:W-:Y:S01]  /*8280*/  SHF.R.U64 R21, R16, R6.reuse, R17.reuse ;  /* 0x0000000610157219 */ /* 0x180fe20000001211 */
[----:B------:R-:W-:Y:S01]  /*8290*/  IMAD.MOV.U32 R31, RZ, RZ, 0x1 ;  /* 0x00000001ff1f7424 */ /* 0x000fe200078e00ff */
[----:B------:R-:W-:Y:S02]  /*82a0*/  SHF.R.U32.HI R5, RZ, R6, R17 ;  /* 0x00000006ff057219 */ /* 0x000fe40000011611 */
        /* <DEDUP_REMOVED lines=9> */
[----:B0-----:R-:W-:Y:S01]  /*8340*/  ISETP.NE.U32.AND P0, PT, R28, RZ, PT ;  /* 0x000000ff1c00720c */ /* 0x001fe20003f05070 */
[----:B------:R-:W-:-:S03]  /*8350*/  IMAD.MOV.U32 R11, RZ, RZ, -0x1 ;  /* 0xffffffffff0b7424 */ /* 0x000fc600078e00ff */
[----:B------:R-:W-:Y:S02]  /*8360*/  ISETP.NE.AND.EX P0, PT, R29, RZ, PT, P0 ;  /* 0x000000ff1d00720c */ /* 0x000fe40003f05300 */
[----:B------:R-:W0:Y:S01]  /*8370*/  LDC R24, c[0x0][0x600] ;  /* 0x00018000ff187b82 */ /* 0x000e220000000800 */
[-CC-:B-1----:R-:W-:Y:S02]  /*8380*/  SHF.R.U64 R18, R10, R14.reuse, R5.reuse ;  /* 0x0000000e0a127219 */ /* 0x182fe40000001205 */
[----:B------:R-:W-:-:S05]  /*8390*/  SHF.R.U32.HI R5, RZ, R14, R5 ;  /* 0x0000000eff057219 */ /* 0x000fca0000011605 */
        /* <DEDUP_REMOVED lines=21> */
.L_x_175:
[----:B-1----:R-:W-:Y:S01]  /*84f0*/  SHF.R.U64 R6, R10, R25, R11 ;  /* 0x000000190a067219 */ /* 0x002fe2000000120b */
[----:B0-----:R-:W-:Y:S01]  /*8500*/  VIADD R11, R24, 0xffffffff ;  /* 0xffffffff180b7836 */ /* 0x001fe20000000000 */
[----:B------:R-:W-:Y:S01]  /*8510*/  SHF.L.U32 R9, R31, R26, RZ ;  /* 0x0000001a1f097219 */ /* 0x000fe200000006ff */
[----:B------:R-:W-:Y:S01]  /*8520*/  @P2 IMAD R12, R13, R20, R8 ;  /* 0x000000140d0c2224 */ /* 0x000fe200078e0208 */
[----:B------:R-:W-:Y:S01]  /*8530*/  LOP3.LUT R5, R22, R33, RZ, 0xc0, !PT ;  /* 0x0000002116057212 */ /* 0x000fe200078ec0ff */
[----:B------:R-:W-:Y:S01]  /*8540*/  IMAD.MOV R10, RZ, RZ, -R6 ;  /* 0x000000ffff0a7224 */ /* 0x000fe200078e0a06 */
[----:B------:R-:W-:Y:S01]  /*8550*/  LOP3.LUT R18, R18, R11, RZ, 0xc0, !PT ;  /* 0x0000000b12127212 */ /* 0x000fe200078ec0ff */
[----:B------:R-:W-:Y:S02]  /*8560*/  IMAD.MOV.U32 R8, RZ, RZ, 0x1 ;  /* 0x00000001ff087424 */ /* 0x000fe400078e00ff */
[----:B------:R-:W-:Y:S02]  /*8570*/  IMAD R9, R9, R6, R5 ;  /* 0x0000000609097224 */ /* 0x000fe400078e0205 */
[----:B--2---:R-:W-:-:S02]  /*8580*/  IMAD R5, R10, R27, R23 ;  /* 0x0000001b0a057224 */ /* 0x004fc400078e0217 */
[----:B---3--:R-:W-:Y:S02]  /*8590*/  IMAD R6, R9, R30, R12 ;  /* 0x0000001e09067224 */ /* 0x008fe400078e020c */
[----:B------:R-:W-:Y:S01]  /*85a0*/  IMAD R9, R5, R24, R18 ;  /* 0x0000001805097224 */ /* 0x000fe200078e0212 */
[----:B------:R-:W-:Y:S01]  /*85b0*/  PRMT R5, R8, 0x7610, R5 ;  /* 0x0000761008057816 */ /* 0x000fe20000000005 */
[----:B------:R-:W-:-:S03]  /*85c0*/  IMAD.MOV.U32 R16, RZ, RZ, R21 ;  /* 0x000000ffff107224 */ /* 0x000fc600078e0015 */
[----:B------:R-:W-:Y:S02]  /*85d0*/  SEL R17, R9, R6, !P2 ;  /* 0x0000000609117207 */ /* 0x000fe40005000000 */
[----:B------:R-:W-:-:S07]  /*85e0*/  SEL R6, R6, R9, !P2 ;  /* 0x0000000906067207 */ /* 0x000fce0005000000 */
.L_x_173:
[----:B------:R-:W-:-:S08]  /*85f0*/  NOP ;  /* 0x0000000000007918 */ /* 0x000fd00000000000 */
[----:B------:R-:W0:-:S00]  /*8600*/  USETMAXREG.DEALLOC.CTAPOOL 0x28 ;  /* 0x00000028000079c8 */ /* 0x000e0000080e0500 */
[----:B0-----:R-:W-:-:S13]  /*8610*/  ISETP.NE.AND P0, PT, R7, RZ, PT ;  /* 0x000000ff0700720c */ /* 0x001fda0003f05270 */
[----:B------:R-:W-:Y:S05]  /*8620*/  @P0 EXIT ;  /* 0x000000000000094d */ /* 0x000fea0003800000 */
[----:B------:R-:W-:Y:S01]  /*8630*/  LOP3.LUT P0, RZ, R5, 0xff, RZ, 0xc0, !PT ;  /* 0x000000ff05ff7812 */ /* 0x000fe2000780c0ff */
[----:B------:R-:W-:Y:S02]  /*8640*/  IMAD.MOV.U32 R11, RZ, RZ, 0x1 ;  /* 0x00000001ff0b7424 */ /* 0x000fe400078e00ff */
[----:B------:R-:W-:-:S10]  /*8650*/  IMAD.MOV.U32 R5, RZ, RZ, RZ ;  /* 0x000000ffff057224 */ /* 0x000fd400078e00ff */
[----:B------:R-:W-:Y:S05]  /*8660*/  @!P0 BRA `(.L_x_176) ;  /* 0x0000000c00708947 */ /* 0x000fea0003800000 */
[----:B------:R-:W0:Y:S01]  /*8670*/  LDC R5, c[0x0][0x28c] ;  /* 0x0000a300ff057b82 */ /* 0x000e220000000800 */
[----:B------:R-:W-:Y:S01]  /*8680*/  UMOV UR14, 0x1 ;  /* 0x00000001000e7882 */ /* 0x000fe20000000000 */
[----:B------:R-:W-:Y:S01]  /*8690*/  ULDC UR9, c[0x0][0xc] ;  /* 0x0000030000097ab9 */ /* 0x000fe20000000800 */
[----:B------:R-:W-:Y:S01]  /*86a0*/  ULDC UR12, c[0x0][0x10] ;  /* 0x00000400000c7ab9 */ /* 0x000fe20000000800 */
[----:B------:R-:W-:Y:S01]  /*86b0*/  ULDC UR5, c[0x0][0x658] ;  /* 0x0001960000057ab9 */ /* 0x000fe20000000800 */
[----:B------:R-:W-:Y:S01]  /*86c0*/  UMOV UR7, 0xffffffff ;  /* 0xffffffff00077882 */ /* 0x000fe20000000000 */
[----:B------:R-:W-:Y:S01]  /*86d0*/  BSSY B0, `(.L_x_176) ;  /* 0x00000d5000007945 */ /* 0x000fe20003800000 */
[----:B------:R-:W-:Y:S01]  /*86e0*/  USHF.L.U32 UR7, UR7, UR5, URZ ;  /* 0x0000000507077299 */ /* 0x000fe2000800063f */
[----:B------:R-:W1:Y:S01]  /*86f0*/  S2UR UR8, SR_CgaCtaId ;  /* 0x00000000000879c3 */ /* 0x000e620000008800 */
[----:B------:R-:W-:Y:S01]  /*8700*/  USHF.L.U32 UR5, UR14, UR5, URZ ;  /* 0x000000050e057299 */ /* 0x000fe2000800063f */
[----:B------:R-:W-:Y:S01]  /*8710*/  IMAD.MOV.U32 R14, RZ, RZ, 0x1 ;  /* 0x00000001ff0e7424 */ /* 0x000fe200078e00ff */
[----:B------:R-:W-:Y:S01]  /*8720*/  LOP3.LUT R15, R4, 0x2, RZ, 0xfc, !PT ;  /* 0x00000002040f7812 */ /* 0x000fe200078efcff */
[----:B------:R-:W-:Y:S01]  /*8730*/  IMAD.MOV.U32 R11, RZ, RZ, 0x1 ;  /* 0x00000001ff0b7424 */ /* 0x000fe200078e00ff */
[----:B------:R-:W-:Y:S01]  /*8740*/  ULDC UR4, c[0x0][0x600] ;  /* 0x0001800000047ab9 */ /* 0x000fe20000000800 */
[----:B------:R-:W-:Y:S01]  /*8750*/  UMOV UR15, 0x5 ;  /* 0x00000005000f7882 */ /* 0x000fe20000000000 */
[----:B------:R-:W-:-:S02]  /*8760*/  UIADD3 UR4, UR4, -0x1, URZ ;  /* 0xffffffff04047890 */ /* 0x000fc4000fffe03f */
[----:B------:R-:W-:Y:S01]  /*8770*/  ULOP3.LUT UR7, URZ, UR7, URZ, 0x33, !UPT ;  /* 0x000000073f077292 */ /* 0x000fe2000f8e333f */
[----:B------:R-:W-:Y:S01]  /*8780*/  ULDC.64 UR30, c[0x0][0x198] ;  /* 0x00006600001e7ab9 */ /* 0x000fe20000000a00 */
[----:B0-----:R-:W-:-:S05]  /*8790*/  VIADD R5, R5, 0x1f ;  /* 0x0000001f05057836 */ /* 0x001fca0000000000 */
[----:B------:R-:W-:Y:S01]  /*87a0*/  SHF.R.S32.HI R8, RZ, 0x1f, R5 ;  /* 0x0000001fff087819 */ /* 0x000fe20000011405 */
[----:B-1----:R-:W-:-:S03]  /*87b0*/  ULOP3.LUT UR10, UR8, 0x1, URZ, 0xc0, !UPT ;  /* 0x00000001080a7892 */ /* 0x002fc6000f8ec03f */
[----:B------:R-:W-:Y:S01]  /*87c0*/  LEA.HI R8, R8, R5, RZ, 0x5 ;  /* 0x0000000508087211 */ /* 0x000fe200078f28ff */
[----:B------:R-:W-:Y:S01]  /*87d0*/  USHF.R.U32.HI UR28, URZ, 0x1, UR8 ;  /* 0x000000013f1c7899 */ /* 0x000fe20008011608 */
[----:B------:R-:W-:Y:S01]  /*87e0*/  IMAD.MOV.U32 R5, RZ, RZ, RZ ;  /* 0x000000ffff057224 */ /* 0x000fe200078e00ff */
[----:B------:R-:W-:Y:S01]  /*87f0*/  USHF.L.U32 UR6, UR8, 0x6, URZ ;  /* 0x0000000608067899 */ /* 0x000fe2000800063f */
[----:B------:R-:W-:Y:S01]  /*8800*/  SHF.R.S32.HI R12, RZ, 0x5, R8 ;  /* 0x00000005ff0c7819 */ /* 0x000fe20000011408 */
[----:B------:R-:W-:Y:S02]  /*8810*/  USHF.L.U32 UR27, UR8, 0xb, URZ ;  /* 0x0000000b081b7899 */ /* 0x000fe4000800063f */
[----:B------:R-:W-:Y:S02]  /*8820*/  ULOP3.LUT UR8, UR8, 0xfffffffe, URZ, 0xc0, !UPT ;  /* 0xfffffffe08087892 */ /* 0x000fe4000f8ec03f */
[----:B------:R-:W-:Y:S01]  /*8830*/  UISETP.GT.U32.AND UP0, UPT, UR10, 0xffff, UPT ;  /* 0x0000ffff0a00788c */ /* 0x000fe2000bf04070 */
[----:B------:R-:W-:Y:S01]  /*8840*/  VIADD R10, R12, 0x1 ;  /* 0x000000010c0a7836 */ /* 0x000fe20000000000 */
[----:B------:R-:W-:-:S02]  /*8850*/  USHF.L.U32 UR13, UR14, UR8, URZ ;  /* 0x000000080e0d7299 */ /* 0x000fc4000800063f */
[----:B------:R-:W-:Y:S02]  /*8860*/  ULOP3.LUT UR11, UR8, 0x1, URZ, 0xfc, !UPT ;  /* 0x00000001080b7892 */ /* 0x000fe4000f8efc3f */
[----:B------:R-:W-:Y:S02]  /*8870*/  UIMAD.WIDE.U32 UR8, UR9, UR12, URZ ;  /* 0x0000000c090872a5 */ /* 0x000fe4000f8e003f */
[----:B------:R-:W-:Y:S01]  /*8880*/  USEL UR10, UR10, 0xffff, !UP0 ;  /* 0x0000ffff0a0a7887 */ /* 0x000fe2000c000000 */
[----:B------:R-:W-:Y:S01]  /*8890*/  ULDC UR12, c[0x0][0x14] ;  /* 0x00000500000c7ab9 */ /* 0x000fe20000000800 */
[----:B------:R-:W-:Y:S02]  /*88a0*/  USHF.L.U32 UR11, UR14, UR11, URZ ;  /* 0x0000000b0e0b7299 */ /* 0x000fe4000800063f */
[----:B------:R-:W-:Y:S02]  /*88b0*/  UIMAD.WIDE.U32 UR24, UR8, UR12, URZ ;  /* 0x0000000c081872a5 */ /* 0x000fe4000f8e003f */
[----:B------:R-:W-:-:S02]  /*88c0*/  UIMAD UR14, UR9, UR12, URZ ;  /* 0x0000000c090e72a4 */ /* 0x000fc4000f8e023f */
[----:B------:R-:W-:Y:S02]  /*88d0*/  ULOP3.LUT UR10, UR10, 0xffff, URZ, 0xc0, !UPT ;  /* 0x0000ffff0a0a7892 */ /* 0x000fe4000f8ec03f */
[----:B------:R-:W-:Y:S02]  /*88e0*/  ULOP3.LUT UR6, UR6, 0x40, URZ, 0xc0, !UPT ;  /* 0x0000004006067892 */ /* 0x000fe4000f8ec03f */
[----:B------:R-:W-:Y:S02]  /*88f0*/  ULOP3.LUT UR13, UR13, UR11, URZ, 0xfc, !UPT ;  /* 0x0000000b0d0d7292 */ /* 0x000fe4000f8efc3f */
[----:B------:R-:W-:Y:S02]  /*8900*/  UIADD3 UR14, UR25, UR14, URZ ;  /* 0x0000000e190e7290 */ /* 0x000fe4000fffe03f */
[----:B------:R-:W-:-:S12]  /*8910*/  USHF.L.U32 UR15, UR15, UR10, URZ ;  /* 0x0000000a0f0f7299 */ /* 0x000fd8000800063f */
.L_x_187:
[----:B------:R-:W-:-:S03]  /*8920*/  UMOV UR8, 0xffffffff ;  /* 0xffffffff00087882 */ /* 0x000fc60000000000 */
[----:B------:R-:W-:Y:S05]  /*8930*/  BRA.DIV UR8, `(.L_x_177) ;  /* 0x0000001e080c7947 */ /* 0x000fea000b800000 */
[----:B------:R-:W-:-:S13]  /*8940*/  ELECT P0, URZ, PT ;  /* 0x00000000003f782f */ /* 0x000fda0003800000 */
.L_x_222:
[----:B------:R-:W0:Y:S01]  /*8950*/  LDC R7, c[0x0][0x28c] ;  /* 0x0000a300ff077b82 */ /* 0x000e220000000800 */
[----:B------:R-:W-:Y:S01]  /*8960*/  BSSY B1, `(.L_x_178) ;  /* 0x000003b000017945 */ /* 0x000fe20003800000 */
[----:B0-----:R-:W-:-:S13]  /*8970*/  ISETP.LT.OR P0, PT, R7, 0x1, !P0 ;  /* 0x000000010700780c */ /* 0x001fda0004701670 */
[----:B------:R-:W-:Y:S05]  /*8980*/  @P0 BRA `(.L_x_179) ;  /* 0x0000000000e00947 */ /* 0x000fea0003800000 */
[----:B------:R-:W-:Y:S01]  /*8990*/  LEA R9, R6, UR28, 0x1 ;  /* 0x0000001c06097c11 */ /* 0x000fe2000f8e08ff */
[----:B------:R-:W-:Y:S01]  /*89a0*/  IMAD.MOV.U32 R20, RZ, RZ, RZ ;  /* 0x000000ffff147224 */ /* 0x000fe200078e00ff */
[----:B------:R-:W-:Y:S01]  /*89b0*/  LEA R17, R17, UR6, 0x7 ;  /* 0x0000000611117c11 */ /* 0x000fe2000f8e38ff */
[----:B------:R-:W-:Y:S02]  /*89c0*/  IMAD.MOV.U32 R6, RZ, RZ, R10 ;  /* 0x000000ffff067224 */ /* 0x000fe400078e000a */
[----:B------:R-:W-:Y:S02]  /*89d0*/  IMAD.MOV.U32 R7, RZ, RZ, R11 ;  /* 0x000000ffff077224 */ /* 0x000fe400078e000b */
[----:B------:R-:W-:Y:S02]  /*89e0*/  IMAD.MOV.U32 R8, RZ, RZ, R5 ;  /* 0x000000ffff087224 */ /* 0x000fe400078e0005 */
[----:B------:R-:W-:-:S07]  /*89f0*/  IMAD.SHL.U32 R19, R9, 0x40, RZ ;  /* 0x0000004009137824 */ /* 0x000fce00078e00ff */
.L_x_182:
[----:B------:R-:W0:Y:S01]  /*8a00*/  S2R R18, SR_CgaCtaId ;  /* 0x0000000000127919 */ /* 0x000e220000008800 */
[----:B------:R-:W-:Y:S02]  /*8a10*/  MOV R9, 0x400 ;  /* 0x0000040000097802 */ /* 0x000fe40000000f00 */
[----:B------:R-:W-:-:S13]  /*8a20*/  LOP3.LUT P1, RZ, R0, 0x7f, RZ, 0xc0, !PT ;  /* 0x0000007f00ff7812 */ /* 0x000fda000782c0ff */
[----:B------:R-:W1:Y:S01]  /*8a30*/  @!P1 LDC R13, c[0x0][0x500] ;  /* 0x00014000ff0d9b82 */ /* 0x000e620000000800 */
[----:B0-----:R-:W-:Y:S02]  /*8a40*/  LEA R21, R18, R9, 0x18 ;  /* 0x0000000912157211 */ /* 0x001fe400078ec0ff */
[----:B------:R-:W-:-:S03]  /*8a50*/  SHF.L.U32 R9, R7, 0x1f, RZ ;  /* 0x0000001f07097819 */ /* 0x000fc600000006ff */
[----:B------:R-:W-:-:S04]  /*8a60*/  IMAD R18, R8, 0x8, R21 ;  /* 0x0000000808127824 */ /* 0x000fc800078e0215 */
[----:B------:R-:W0:Y:S02]  /*8a70*/  SYNCS.PHASECHK.TRANS64.TRYWAIT P0, [R18+URZ+0xe0], R9 ;  /* 0x0000e009120075a7 */ /* 0x000e24000800017f */
[----:B01----:R-:W-:Y:S05]  /*8a80*/  @!P0 BRA `(.L_x_180) ;  /* 0x0000001800d88947 */ /* 0x003fea0003800000 */
.L_x_223:
[----:B0-----:R-:W-:Y:S01]  /*8a90*/  PRMT R9, R15, 0x9910, RZ ;  /* 0x000099100f097816 */ /* 0x001fe200000000ff */
[----:B------:R0:W-:Y:S03]  /*8aa0*/  @!P1 SYNCS.ARRIVE.TRANS64 RZ, [R18+URZ], R13 ;  /* 0x0000000d12ff99a7 */ /* 0x0001e6000800003f */
[----:B------:R-:W-:-:S13]  /*8ab0*/  ISETP.NE.AND P0, PT, R9, 0x2, PT ;  /* 0x000000020900780c */ /* 0x000fda0003f05270 */
[----:B0-----:R-:W-:Y:S05]  /*8ac0*/  @P0 BRA `(.L_x_181) ;  /* 0x0000000000040947 */ /* 0x001fea0003800000 */
[----:B------:R-:W-:Y:S01]  /*8ad0*/  BPT.TRAP 0x1 ;  /* 0x000000040000795c */ /* 0x000fe20000300000 */
.L_x_181:
[----:B------:R-:W-:Y:S01]  /*8ae0*/  R2UR UR8, R8 ;  /* 0x00000000080872ca */ /* 0x000fe200000e0000 */
[----:B------:R-:W-:Y:S01]  /*8af0*/  VIADD R6, R6, 0xffffffff ;  /* 0xffffffff06067836 */ /* 0x000fe20000000000 */
[----:B------:R-:W-:Y:S01]  /*8b00*/  R2UR UR22, R21 ;  /* 0x00000000151672ca */ /* 0x000fe200000e0000 */
[----:B------:R-:W-:Y:S01]  /*8b10*/  UIADD3 UR16, UP0, UR30, 0xf0, URZ ;  /* 0x000000f01e107890 */ /* 0x000fe2000ff1e03f */
[----:B------:R-:W-:Y:S01]  /*8b20*/  R2UR UR23, R19 ;  /* 0x00000000131772ca */ /* 0x000fe200000e0000 */
[----:B------:R-:W-:Y:S01]  /*8b30*/  UIADD3 UR32, UP1, UR30, 0x1f0, URZ ;  /* 0x000001f01e207890 */ /* 0x000fe2000ff3e03f */
[----:B------:R-:W-:Y:S01]  /*8b40*/  R2UR UR9, R18 ;  /* 0x00000000120972ca */ /* 0x000fe200000e0000 */
[----:B------:R-:W-:Y:S01]  /*8b50*/  UIADD3.X UR17, URZ, UR31, URZ, UP0, !UPT ;  /* 0x0000001f3f117290 */ /* 0x000fe200087fe43f */
[----:B------:R-:W-:Y:S01]  /*8b60*/  R2UR UR10, R20 ;  /* 0x00000000140a72ca */ /* 0x000fe200000e0000 */
[----:B------:R-:W-:Y:S01]  /*8b70*/  UPRMT UR20, URZ, 0x5410, UR15 ;  /* 0x000054103f147896 */ /* 0x000fe2000800000f */
[----:B------:R-:W-:Y:S01]  /*8b80*/  R2UR UR12, R16 ;  /* 0x00000000100c72ca */ /* 0x000fe200000e0000 */
[----:B------:R-:W-:Y:S01]  /*8b90*/  VIADD R8, R8, 0x1 ;  /* 0x0000000108087836 */ /* 0x000fe20000000000 */
[----:B------:R-:W-:Y:S01]  /*8ba0*/  R2UR UR26, R17 ;  /* 0x00000000111a72ca */ /* 0x000fe200000e0000 */
[----:B------:R-:W-:Y:S01]  /*8bb0*/  USHF.L.U32 UR8, UR8, 0xc, URZ ;  /* 0x0000000c08087899 */ /* 0x000fe2000800063f */
[----:B------:R-:W-:Y:S01]  /*8bc0*/  ISETP.GT.AND P1, PT, R6, 0x1, PT ;  /* 0x000000010600780c */ /* 0x000fe20003f24270 */
[----:B------:R-:W-:Y:S01]  /*8bd0*/  UPRMT UR29, URZ, 0x5410, UR13 ;  /* 0x000054103f1d7896 */ /* 0x000fe2000800000d */
[----:B------:R-:W-:Y:S01]  /*8be0*/  ISETP.NE.AND P0, PT, R8, 0x1c, PT ;  /* 0x0000001c0800780c */ /* 0x000fe20003f05270 */
[----:B------:R-:W-:Y:S01]  /*8bf0*/  ULEA UR11, UR28, UR8, 0xb ;  /* 0x000000081c0b7291 */ /* 0x000fe2000f8e583f */
[----:B------:R-:W-:Y:S01]  /*8c00*/  VIADD R20, R20, 0x20 ;  /* 0x0000002014147836 */ /* 0x000fe20000000000 */
[----:B------:R-:W-:Y:S01]  /*8c10*/  ULOP3.LUT UR8, UR8, 0x800, UR27, 0xf8, !UPT ;  /* 0x0000080008087892 */ /* 0x000fe2000f8ef81b */
[----:B------:R-:W-:Y:S01]  /*8c20*/  SEL R18, RZ, 0x1, P0 ;  /* 0x00000001ff127807 */ /* 0x000fe20000000000 */
[----:B------:R-:W-:Y:S01]  /*8c30*/  UIADD3 UR21, UR22, 0x280, UR11 ;  /* 0x0000028016157890 */ /* 0x000fe2000fffe00b */
[----:B------:R-:W-:Y:S01]  /*8c40*/  SEL R8, R8, RZ, P0 ;  /* 0x000000ff08087207 */ /* 0x000fe20000000000 */
[----:B------:R-:W-:Y:S01]  /*8c50*/  UIADD3 UR22, UR22, 0x1c280, UR8 ;  /* 0x0001c28016167890 */ /* 0x000fe2000fffe008 */
[----:B------:R-:W-:Y:S01]  /*8c60*/  LOP3.LUT R7, R7, R18, RZ, 0x3c, !PT ;  /* 0x0000001207077212 */ /* 0x000fe200078e3cff */
[----:B------:R-:W-:Y:S01]  /*8c70*/  UIADD3.X UR33, URZ, UR31, URZ, UP1, !UPT ;  /* 0x0000001f3f217290 */ /* 0x000fe20008ffe43f */
[----:B------:R-:W-:Y:S01]  /*8c80*/  UMOV UR18, 0x0 ;  /* 0x0000000000127882 */ /* 0x000fe20000000000 */
[----:B------:R-:W-:Y:S01]  /*8c90*/  UMOV UR19, 0x10000000 ;  /* 0x1000000000137882 */ /* 0x000fe20000000000 */
[----:B------:R-:W-:Y:S01]  /*8ca0*/  UMOV UR11, UR23 ;  /* 0x00000017000b7c82 */ /* 0x000fe20008000000 */
[----:B------:R-:W-:-:S02]  /*8cb0*/  UMOV UR8, UR21 ;  /* 0x0000001500087c82 */ /* 0x000fc40008000000 */
[----:B------:R0:W-:Y:S02]  /*8cc0*/  UTMALDG.3D.MULTICAST [UR8], [UR16], UR20, desc[UR18] ;  /* 0x00001208100073b4 */ /* 0x0001e40008011814 */
[----:B0-----:R-:W-:Y:S01]  /*8cd0*/  UMOV UR8, UR22 ;  /* 0x0000001600087c82 */ /* 0x001fe20008000000 */
[----:B------:R-:W-:Y:S02]  /*8ce0*/  UMOV UR11, UR26 ;  /* 0x0000001a000b7c82 */ /* 0x000fe40008000000 */
[----:B------:R0:W-:Y:S02]  /*8cf0*/  UTMALDG.3D.MULTICAST [UR8], [UR32], UR29, desc[UR18] ;  /* 0x00001208200073b4 */ /* 0x0001e4000801181d */
[----:B0-----:R-:W-:Y:S05]  /*8d00*/  @P1 BRA `(.L_x_182) ;  /* 0xfffffffc003c1947 */ /* 0x001fea000383ffff */
.L_x_179:
[----:B------:R-:W-:Y:S05]  /*8d10*/  BSYNC B1 ;  /* 0x0000000000017941 */ /* 0x000fea0003800000 */
.L_x_178:
[----:B------:R-:W-:Y:S01]  /*8d20*/  LOP3.LUT P3, RZ, R14, 0xff, RZ, 0xc0, !PT ;  /* 0x000000ff0eff7812 */ /* 0x000fe2000786c0ff */
[C---:B------:R-:W-:Y:S01]  /*8d30*/  IMAD.IADD R5, R12.reuse, 0x1, R5 ;  /* 0x000000010c057824 */ /* 0x040fe200078e0205 */
[----:B------:R-:W-:Y:S01]  /*8d40*/  ULDC.64 UR8, c[0x0][0x650] ;  /* 0x0001940000087ab9 */ /* 0x000fe20000000a00 */
[C---:B------:R-:W-:Y:S01]  /*8d50*/  ISETP.GE.U32.AND P1, PT, R12.reuse, 0x1c, PT ;  /* 0x0000001c0c00780c */ /* 0x040fe20003f26070 */
[----:B------:R-:W-:Y:S01]  /*8d60*/  BSSY B1, `(.L_x_183) ;  /* 0x0000069000017945 */ /* 0x000fe20003800000 */
[----:B------:R-:W-:Y:S01]  /*8d70*/  IMAD.MOV.U32 R17, RZ, RZ, -0x1 ;  /* 0xffffffffff117424 */ /* 0x000fe200078e00ff */
[----:B------:R-:W-:Y:S01]  /*8d80*/  ISETP.GT.U32.AND P0, PT, R5, 0x1b, PT ;  /* 0x0000001b0500780c */ /* 0x000fe20003f04070 */
[----:B------:R-:W-:Y:S01]  /*8d90*/  IMAD.MOV.U32 R16, RZ, RZ, -0x1 ;  /* 0xffffffffff107424 */ /* 0x000fe200078e00ff */
[----:B------:R-:W-:Y:S02]  /*8da0*/  PRMT R14, RZ, 0x7610, R14 ;  /* 0x00007610ff0e7816 */ /* 0x000fe4000000000e */
[----:B------:R-:W-:-:S03]  /*8db0*/  ISETP.LT.U32.AND P0, PT, R12, 0x1c, P0 ;  /* 0x0000001c0c00780c */ /* 0x000fc60000701070 */
[----:B------:R-:W0:Y:S01]  /*8dc0*/  @P3 S2R R7, SR_CgaCtaId ;  /* 0x0000000000073919 */ /* 0x000e220000008800 */
[----:B------:R-:W-:Y:S02]  /*8dd0*/  @P3 MOV R6, 0x400 ;  /* 0x0000040000063802 */ /* 0x000fe40000000f00 */
[----:B------:R-:W-:-:S04]  /*8de0*/  SEL R8, RZ, 0x1, !P0 ;  /* 0x00000001ff087807 */ /* 0x000fc80004000000 */
[----:B------:R-:W-:Y:S02]  /*8df0*/  LOP3.LUT R11, R11, R8, RZ, 0x3c, !PT ;  /* 0x000000080b0b7212 */ /* 0x000fe400078e3cff */
[----:B0-----:R-:W-:-:S04]  /*8e00*/  @P3 LEA R6, R7, R6, 0x18 ;  /* 0x0000000607063211 */ /* 0x001fc800078ec0ff */
[----:B------:R0:W-:Y:S01]  /*8e10*/  @P3 SYNCS.ARRIVE.TRANS64.A1T0 RZ, [R6+URZ+0x1d8], RZ ;  /* 0x0001d8ff06ff39a7 */ /* 0x0001e2000810003f */
[----:B------:R-:W-:-:S04]  /*8e20*/  IADD3 R2, P3, R2, UR24, RZ ;  /* 0x0000001802027c10 */ /* 0x000fc8000ff7e0ff */
[----:B------:R-:W-:Y:S02]  /*8e30*/  IADD3.X R3, R3, UR14, RZ, P3, !PT ;  /* 0x0000000e03037c10 */ /* 0x000fe40009ffe4ff */
[----:B------:R-:W-:Y:S02]  /*8e40*/  ISETP.GE.U32.AND P0, PT, R2, UR8, PT ;  /* 0x0000000802007c0c */ /* 0x000fe4000bf06070 */
[----:B0-----:R-:W-:Y:S02]  /*8e50*/  SHF.R.U32.HI R6, RZ, 0x2, R5 ;  /* 0x00000002ff067819 */ /* 0x001fe40000011605 */
[----:B------:R-:W-:-:S03]  /*8e60*/  ISETP.GE.U32.AND.EX P0, PT, R3, UR9, PT, P0 ;  /* 0x0000000903007c0c */ /* 0x000fc6000bf06100 */
[----:B------:R-:W-:-:S04]  /*8e70*/  IMAD.WIDE.U32 R6, R6, 0x24924925, RZ ;  /* 0x2492492506067825 */ /* 0x000fc800078e00ff */
[----:B------:R-:W-:Y:S01]  /*8e80*/  IMAD R5, R7, -0x1c, R5 ;  /* 0xffffffe407057824 */ /* 0x000fe200078e0205 */
[--C-:B------:R-:W-:Y:S01]  /*8e90*/  @P1 LOP3.LUT R11, R11, 0x1, R7.reuse, 0x78, !PT ;  /* 0x000000010b0b1812 */ /* 0x100fe200078e7807 */
[----:B------:R-:W-:Y:S01]  /*8ea0*/  IMAD.MOV.U32 R6, RZ, RZ, -0x1 ;  /* 0xffffffffff067424 */ /* 0x000fe200078e00ff */
[----:B------:R-:W-:-:S03]  /*8eb0*/  PRMT R7, RZ, 0x7610, R7 ;  /* 0x00007610ff077816 */ /* 0x000fc60000000007 */
[----:B------:R-:W-:Y:S05]  /*8ec0*/  @P0 BRA `(.L_x_184) ;  /* 0x0000000400480947 */ /* 0x000fea0003800000 */
[----:B------:R-:W0:Y:S01]  /*8ed0*/  S2R R17, SR_CTAID.X ;  /* 0x0000000000117919 */ /* 0x000e220000002500 */
[----:B------:R-:W-:Y:S01]  /*8ee0*/  ULDC.64 UR8, c[0x0][0x628] ;  /* 0x00018a0000087ab9 */ /* 0x000fe20000000a00 */
[----:B------:R-:W1:Y:S01]  /*8ef0*/  LDC R18, c[0x0][0x144] ;  /* 0x00005100ff127b82 */ /* 0x000e620000000800 */
[----:B------:R-:W-:Y:S01]  /*8f00*/  ISETP.NE.U32.AND P0, PT, RZ, UR8, PT ;  /* 0x00000008ff007c0c */ /* 0x000fe2000bf05070 */
[----:B------:R-:W2:Y:S01]  /*8f10*/  S2R R13, SR_CTAID.Y ;  /* 0x00000000000d7919 */ /* 0x000ea20000002600 */
[----:B------:R-:W-:Y:S01]  /*8f20*/  ULDC UR10, c[0x0][0x150] ;  /* 0x00005400000a7ab9 */ /* 0x000fe20000000800 */
[----:B------:R-:W-:Y:S01]  /*8f30*/  ULDC UR11, c[0x0][0x630] ;  /* 0x00018c00000b7ab9 */ /* 0x000fe20000000800 */
[----:B------:R-:W-:Y:S01]  /*8f40*/  ISETP.NE.AND.EX P0, PT, RZ, UR9, PT, P0 ;  /* 0x00000009ff007c0c */ /* 0x000fe2000bf05300 */
[----:B------:R-:W-:Y:S01]  /*8f50*/  IMAD.MOV.U32 R6, RZ, RZ, R2 ;  /* 0x000000ffff067224 */ /* 0x000fe200078e0002 */
[----:B0-----:R-:W-:-:S05]  /*8f60*/  I2FP.F32.U32 R7, R17 ;  /* 0x0000001100077245 */ /* 0x001fca0000201000 */
[----:B------:R-:W-:Y:S01]  /*8f70*/  FMUL R20, R7, UR10 ;  /* 0x0000000a07147c20 */ /* 0x000fe20008400000 */
[----:B------:R-:W-:-:S05]  /*8f80*/  IMAD.MOV.U32 R7, RZ, RZ, R3 ;  /* 0x000000ffff077224 */ /* 0x000fca00078e0003 */
[----:B--2---:R-:W-:Y:S05]  /*8f90*/  @!P0 BRA `(.L_x_185) ;  /* 0x0000000000288947 */ /* 0x004fea0003800000 */
[----:B------:R-:W-:Y:S02]  /*8fa0*/  ULDC UR10, c[0x0][0x634] ;  /* 0x00018d00000a7ab9 */ /* 0x000fe40000000800 */
[----:B------:R-:W-:-:S05]  /*8fb0*/  IADD3 R7, P0, R2, UR10, RZ ;  /* 0x0000000a02077c10 */ /* 0x000fca000ff1e0ff */
[----:B------:R-:W-:-:S04]  /*8fc0*/  IMAD.X R19, RZ, RZ, R3, P0 ;  /* 0x000000ffff137224 */ /* 0x000fc800000e0603 */
[----:B------:R-:W-:-:S04]  /*8fd0*/  IMAD.WIDE.U32 R8, R19, UR8, RZ ;  /* 0x0000000813087c25 */ /* 0x000fc8000f8e00ff */
[----:B------:R-:W-:-:S04]  /*8fe0*/  IMAD.WIDE.U32 R8, P0, R7, UR9, R8 ;  /* 0x0000000907087c25 */ /* 0x000fc8000f800008 */
[----:B------:R-:W-:-:S04]  /*8ff0*/  IMAD.WIDE.U32 R6, R7, UR8, RZ ;  /* 0x0000000807067c25 */ /* 0x000fc8000f8e00ff */
[----:B------:R-:W-:Y:S01]  /*9000*/  IMAD.MOV.U32 R6, RZ, RZ, R9 ;  /* 0x000000ffff067224 */ /* 0x000fe200078e0009 */
[----:B------:R-:W-:Y:S01]  /*9010*/  IADD3 RZ, P1, R7, R8, RZ ;  /* 0x0000000807ff7210 */ /* 0x000fe20007f3e0ff */
[----:B------:R-:W-:-:S04]  /*9020*/  IMAD.X R7, RZ, RZ, RZ, P0 ;  /* 0x000000ffff077224 */ /* 0x000fc800000e06ff */
[----:B------:R-:W-:-:S08]  /*9030*/  IMAD.WIDE.U32.X R6, R19, UR9, R6, P1 ;  /* 0x0000000913067c25 */ /* 0x000fd000088e0406 */
.L_x_185:
[--C-:B------:R-:W-:Y:S01]  /*9040*/  SHF.R.U64 R16, R6, UR11, R7.reuse ;  /* 0x0000000b06107c19 */ /* 0x100fe20008001207 */
[----:B------:R-:W0:Y:S01]  /*9050*/  F2I.U32.TRUNC.NTZ R20, R20 ;  /* 0x0000001400147305 */ /* 0x000e22000020f000 */
[----:B------:R-:W-:Y:S01]  /*9060*/  SHF.R.U32.HI R6, RZ, UR11, R7 ;  /* 0x0000000bff067c19 */ /* 0x000fe20008011607 */
[----:B------:R-:W-:Y:S01]  /*9070*/  ULDC.64 UR8, c[0x0][0x620] ;  /* 0x0001880000087ab9 */ /* 0x000fe20000000a00 */
[----:B------:R-:W-:Y:S01]  /*9080*/  IADD3 R9, P0, RZ, -R16, RZ ;  /* 0x80000010ff097210 */ /* 0x000fe20007f1e0ff */
[----:B------:R-:W-:-:S04]  /*9090*/  ULDC.64 UR10, c[0x0][0x640] ;  /* 0x00019000000a7ab9 */ /* 0x000fc80000000a00 */
[----:B------:R-:W-:Y:S01]  /*90a0*/  IMAD.X R6, RZ, RZ, ~R6, P0 ;  /* 0x000000ffff067224 */ /* 0x000fe200000e0e06 */
[----:B------:R-:W-:-:S03]  /*90b0*/  ISETP.NE.U32.AND P0, PT, RZ, UR10, PT ;  /* 0x0000000aff007c0c */ /* 0x000fc6000bf05070 */
[----:B------:R-:W-:Y:S01]  /*90c0*/  IMAD R8, R6, UR8, RZ ;  /* 0x0000000806087c24 */ /* 0x000fe2000f8e02ff */
[----:B------:R-:W-:Y:S01]  /*90d0*/  ISETP.NE.AND.EX P0, PT, RZ, UR11, PT, P0 ;  /* 0x0000000bff007c0c */ /* 0x000fe2000bf05300 */
[----:B------:R-:W-:Y:S01]  /*90e0*/  IMAD.WIDE.U32 R6, R9, UR8, R2 ;  /* 0x0000000809067c25 */ /* 0x000fe2000f8e0002 */
[----:B------:R-:W-:-:S03]  /*90f0*/  ULDC UR8, c[0x0][0x618] ;  /* 0x0001860000087ab9 */ /* 0x000fc60000000800 */
[----:B------:R-:W-:Y:S01]  /*9100*/  IMAD R9, R9, UR9, R8 ;  /* 0x0000000909097c24 */ /* 0x000fe2000f8e0208 */
[----:B------:R-:W-:Y:S01]  /*9110*/  ULDC UR9, c[0x0][0x154] ;  /* 0x0000550000097ab9 */ /* 0x000fe20000000800 */
[----:B0-----:R-:W-:Y:S02]  /*9120*/  IMAD.MOV R8, RZ, RZ, -R20 ;  /* 0x000000ffff087224 */ /* 0x001fe400078e0a14 */
[----:B------:R-:W-:Y:S01]  /*9130*/  IMAD.IADD R7, R7, 0x1, R9 ;  /* 0x0000000107077824 */ /* 0x000fe200078e0209 */
[----:B------:R-:W0:Y:S01]  /*9140*/  LDC R20, c[0x0][0x148] ;  /* 0x00005200ff147b82 */ /* 0x000e220000000800 */
[----:B-1----:R-:W-:Y:S01]  /*9150*/  IMAD R17, R18, R8, R17 ;  /* 0x0000000812117224 */ /* 0x002fe200078e0211 */
[----:B------:R-:W-:Y:S02]  /*9160*/  I2FP.F32.U32 R8, R13 ;  /* 0x0000000d00087245 */ /* 0x000fe40000201000 */
[--C-:B------:R-:W-:Y:S02]  /*9170*/  SHF.R.U64 R18, R6, UR8, R7.reuse ;  /* 0x0000000806127c19 */ /* 0x100fe40008001207 */
[----:B------:R-:W-:Y:S01]  /*9180*/  SHF.R.U32.HI R7, RZ, UR8, R7 ;  /* 0x00000008ff077c19 */ /* 0x000fe20008011607 */
[----:B------:R-:W-:Y:S01]  /*9190*/  FMUL R8, R8, UR9 ;  /* 0x0000000908087c20 */ /* 0x000fe20008400000 */
[----:B------:R-:W-:-:S02]  /*91a0*/  ULDC UR8, c[0x0][0x608] ;  /* 0x0001820000087ab9 */ /* 0x000fc40000000800 */
[--C-:B------:R-:W-:Y:S01]  /*91b0*/  SHF.R.U64 R22, R18, UR8, R7.reuse ;  /* 0x0000000812167c19 */ /* 0x100fe20008001207 */
[----:B------:R1:W2:Y:S01]  /*91c0*/  F2I.U32.TRUNC.NTZ R23, R8 ;  /* 0x0000000800177305 */ /* 0x0002a2000020f000 */
[----:B------:R-:W-:Y:S01]  /*91d0*/  SHF.R.U32.HI R7, RZ, UR8, R7 ;  /* 0x00000008ff077c19 */ /* 0x000fe20008011607 */
[----:B------:R-:W-:-:S03]  /*91e0*/  ULDC UR8, c[0x0][0x658] ;  /* 0x0001960000087ab9 */ /* 0x000fc60000000800 */
[--C-:B------:R-:W-:Y:S02]  /*91f0*/  SHF.R.U64 R19, R22, UR8, R7.reuse ;  /* 0x0000000816137c19 */ /* 0x100fe40008001207 */
[----:B------:R-:W-:-:S03]  /*9200*/  SHF.R.U32.HI R21, RZ, UR8, R7 ;  /* 0x00000008ff157c19 */ /* 0x000fc60008011607 */
[----:B------:R-:W-:Y:S02]  /*9210*/  IMAD.MOV.U32 R6, RZ, RZ, R19 ;  /* 0x000000ffff067224 */ /* 0x000fe400078e0013 */
[----:B------:R-:W-:Y:S01]  /*9220*/  IMAD.MOV.U32 R7, RZ, RZ, R21 ;  /* 0x000000ffff077224 */ /* 0x000fe200078e0015 */
[----:B-1----:R-:W-:Y:S06]  /*9230*/  @!P0 BRA `(.L_x_186) ;  /* 0x0000000000288947 */ /* 0x002fec0003800000 */
        /* <DEDUP_REMOVED lines=10> */
.L_x_186:
[----:B------:R-:W-:Y:S01]  /*92e0*/  ULDC UR8, c[0x0][0x648] ;  /* 0x0001920000087ab9 */ /* 0x000fe20000000800 */
[----:B--2---:R-:W-:Y:S01]  /*92f0*/  IMAD.MOV R23, RZ, RZ, -R23 ;  /* 0x000000ffff177224 */ /* 0x004fe200078e0a17 */
[----:B------:R-:W-:Y:S01]  /*9300*/  SHF.R.U64 R7, R6, UR8, R7 ;  /* 0x0000000806077c19 */ /* 0x000fe20008001207 */
[----:B------:R-:W-:Y:S01]  /*9310*/  ULDC UR8, c[0x0][0x638] ;  /* 0x00018e0000087ab9 */ /* 0x000fe20000000800 */
[----:B------:R-:W-:Y:S01]  /*9320*/  LOP3.LUT R6, R22, UR7, RZ, 0xc0, !PT ;  /* 0x0000000716067c12 */ /* 0x000fe2000f8ec0ff */
[----:B0-----:R-:W-:Y:S01]  /*9330*/  @P2 IMAD R17, R20, R23, R13 ;  /* 0x0000001714112224 */ /* 0x001fe200078e020d */
[----:B------:R-:W-:Y:S01]  /*9340*/  LOP3.LUT R18, R18, UR4, RZ, 0xc0, !PT ;  /* 0x0000000412127c12 */ /* 0x000fe2000f8ec0ff */
[----:B------:R-:W-:Y:S01]  /*9350*/  IMAD.MOV R8, RZ, RZ, -R7 ;  /* 0x000000ffff087224 */ /* 0x000fe200078e0a07 */
[----:B------:R-:W-:Y:S01]  /*9360*/  ULDC UR9, c[0x0][0x610] ;  /* 0x0001840000097ab9 */ /* 0x000fe20000000800 */
[----:B------:R-:W-:Y:S02]  /*9370*/  IMAD R6, R7, UR5, R6 ;  /* 0x0000000507067c24 */ /* 0x000fe4000f8e0206 */
[----:B------:R-:W-:Y:S01]  /*9380*/  IMAD R19, R8, UR8, R19 ;  /* 0x0000000808137c24 */ /* 0x000fe2000f8e0213 */
[----:B------:R-:W-:Y:S01]  /*9390*/  ULDC UR8, c[0x0][0x600] ;  /* 0x0001800000087ab9 */ /* 0x000fe20000000800 */
[----:B------:R-:W-:-:S02]  /*93a0*/  IMAD R6, R6, UR9, R17 ;  /* 0x0000000906067c24 */ /* 0x000fc4000f8e0211 */
[----:B------:R-:W-:Y:S02]  /*93b0*/  IMAD R19, R19, UR8, R18 ;  /* 0x0000000813137c24 */ /* 0x000fe4000f8e0212 */
[----:B------:R-:W-:-:S03]  /*93c0*/  IMAD.MOV.U32 R7, RZ, RZ, 0x1 ;  /* 0x00000001ff077424 */ /* 0x000fc600078e00ff */
[----:B------:R-:W-:Y:S02]  /*93d0*/  SEL R17, R19, R6, !P2 ;  /* 0x0000000613117207 */ /* 0x000fe40005000000 */
[----:B------:R-:W-:-:S07]  /*93e0*/  SEL R6, R6, R19, !P2 ;  /* 0x0000001306067207 */ /* 0x000fce0005000000 */
.L_x_184:
[----:B------:R-:W-:Y:S05]  /*93f0*/  BSYNC B1 ;  /* 0x0000000000017941 */ /* 0x000fea0003800000 */
.L_x_183:
[----:B------:R-:W-:-:S13]  /*9400*/  LOP3.LUT P0, RZ, R7, 0xff, RZ, 0xc0, !PT ;  /* 0x000000ff07ff7812 */ /* 0x000fda000780c0ff */
[----:B------:R-:W-:Y:S05]  /*9410*/  @P0 BRA `(.L_x_187) ;  /* 0xfffffff400400947 */ /* 0x000fea000383ffff */
[----:B------:R-:W-:Y:S05]  /*9420*/  BSYNC B0 ;  /* 0x0000000000007941 */ /* 0x000fea0003800000 */
.L_x_176:
[----:B------:R-:W-:-:S03]  /*9430*/  UMOV UR8, 0xffffffff ;  /* 0xffffffff00087882 */ /* 0x000fc60000000000 */
[----:B------:R-:W-:Y:S05]  /*9440*/  BRA.DIV UR8, `(.L_x_188) ;  /* 0x00000012087c7947 */ /* 0x000fea000b800000 */
[----:B------:R-:W-:-:S13]  /*9450*/  ELECT P0, URZ, PT ;  /* 0x00000000003f782f */ /* 0x000fda0003800000 */
.L_x_226:
[----:B------:R-:W-:Y:S04]  /*9460*/  BSSY B0, `(.L_x_189) ;  /* 0x0000103000007945 */ /* 0x000fe80003800000 */
[----:B------:R-:W-:Y:S05]  /*9470*/  @!P0 BRA `(.L_x_190) ;  /* 0x0000001000048947 */ /* 0x000fea0003800000 */
[----:B------:R-:W-:-:S04]  /*9480*/  LOP3.LUT R4, R4, 0x2, RZ, 0xfc, !PT ;  /* 0x0000000204047812 */ /* 0x000fc800078efcff */
[----:B------:R-:W-:-:S13]  /*9490*/  ISETP.NE.AND P0, PT, R4, 0x3, PT ;  /* 0x000000030400780c */ /* 0x000fda0003f05270 */
[----:B------:R-:W-:Y:S05]  /*94a0*/  @!P0 BRA `(.L_x_191) ;  /* 0x0000000000048947 */ /* 0x000fea0003800000 */
[----:B------:R-:W-:Y:S01]  /*94b0*/  BPT.TRAP 0x1 ;  /* 0x000000040000795c */ /* 0x000fe20000300000 */
.L_x_191:
[----:B------:R-:W0:Y:S01]  /*94c0*/  S2R R3, SR_CgaCtaId ;  /* 0x0000000000037919 */ /* 0x000e220000008800 */
[----:B------:R-:W-:-:S04]  /*94d0*/  MOV R0, 0x400 ;  /* 0x0000040000007802 */ /* 0x000fc80000000f00 */
[----:B0-----:R-:W-:Y:S02]  /*94e0*/  LEA R0, R3, R0, 0x18 ;  /* 0x0000000003007211 */ /* 0x001fe400078ec0ff */
[----:B------:R-:W-:-:S03]  /*94f0*/  SHF.L.U32 R3, R11, 0x1f, RZ ;  /* 0x0000001f0b037819 */ /* 0x000fc600000006ff */
[----:B------:R-:W-:-:S04]  /*9500*/  VIADD R0, R0, 0xe0 ;  /* 0x000000e000007836 */ /* 0x000fc80000000000 */
[C---:B------:R-:W-:Y:S02]  /*9510*/  IMAD R6, R5.reuse, 0x8, R0 ;  /* 0x0000000805067824 */ /* 0x040fe400078e0200 */
[----:B------:R-:W-:Y:S02]  /*9520*/  VIADD R5, R5, 0x1 ;  /* 0x0000000105057836 */ /* 0x000fe40000000000 */
[----:B------:R-:W0:Y:S03]  /*9530*/  SYNCS.PHASECHK.TRANS64.TRYWAIT P0, [R6+URZ], R3 ;  /* 0x00000003060075a7 */ /* 0x000e26000800017f */
[----:B------:R-:W-:-:S04]  /*9540*/  ISETP.NE.AND P1, PT, R5, 0x1c, PT ;  /* 0x0000001c0500780c */ /* 0x000fc80003f25270 */
[----:B------:R-:W-:Y:S02]  /*9550*/  SEL R2, RZ, 0x1, P1 ;  /* 0x00000001ff027807 */ /* 0x000fe40000800000 */
[----:B------:R-:W-:Y:S02]  /*9560*/  SEL R5, R5, RZ, P1 ;  /* 0x000000ff05057207 */ /* 0x000fe40000800000 */
[----:B------:R-:W-:-:S03]  /*9570*/  LOP3.LUT R8, R11, R2, RZ, 0x3c, !PT ;  /* 0x000000020b087212 */ /* 0x000fc600078e3cff */
[----:B------:R-:W-:Y:S01]  /*9580*/  IMAD R7, R5, 0x8, R0 ;  /* 0x0000000805077824 */ /* 0x000fe200078e0200 */
[----:B------:R-:W-:Y:S01]  /*9590*/  SHF.L.U32 R4, R8, 0x1f, RZ ;  /* 0x0000001f08047819 */ /* 0x000fe200000006ff */
[----:B0-----:R-:W-:Y:S06]  /*95a0*/  @!P0 BRA `(.L_x_192) ;  /* 0x0000001000448947 */ /* 0x001fec0003800000 */
.L_x_227:
[----:B------:R-:W1:Y:S01]  /*95b0*/  SYNCS.PHASECHK.TRANS64.TRYWAIT P0, [R7+URZ], R4 ;  /* 0x00000004070075a7 */ /* 0x000e62000800017f */
[----:B------:R-:W-:-:S05]  /*95c0*/  VIADD R2, R5, 0x1 ;  /* 0x0000000105027836 */ /* 0x000fca0000000000 */
[----:B------:R-:W-:-:S04]  /*95d0*/  ISETP.NE.AND P1, PT, R2, 0x1c, PT ;  /* 0x0000001c0200780c */ /* 0x000fc80003f25270 */
[----:B0-----:R-:W-:Y:S02]  /*95e0*/  SEL R3, RZ, 0x1, P1 ;  /* 0x00000001ff037807 */ /* 0x001fe40000800000 */
[----:B------:R-:W-:Y:S02]  /*95f0*/  SEL R9, R2, RZ, P1 ;  /* 0x000000ff02097207 */ /* 0x000fe40000800000 */
[----:B------:R-:W-:-:S03]  /*9600*/  LOP3.LUT R8, R8, R3, RZ, 0x3c, !PT ;  /* 0x0000000308087212 */ /* 0x000fc600078e3cff */
[----:B------:R-:W-:Y:S01]  /*9610*/  IMAD R6, R9, 0x8, R0 ;  /* 0x0000000809067824 */ /* 0x000fe200078e0200 */
[----:B------:R-:W-:Y:S01]  /*9620*/  SHF.L.U32 R5, R8, 0x1f, RZ ;  /* 0x0000001f08057819 */ /* 0x000fe200000006ff */
[----:B-1----:R-:W-:Y:S06]  /*9630*/  @!P0 BRA `(.L_x_193) ;  /* 0x0000001000348947 */ /* 0x002fec0003800000 */
.L_x_228:
[----:B------:R-:W1:Y:S01]  /*9640*/  SYNCS.PHASECHK.TRANS64.TRYWAIT P0, [R6+URZ], R5 ;  /* 0x00000005060075a7 */ /* 0x000e62000800017f */
[----:B------:R-:W-:-:S05]  /*9650*/  VIADD R2, R9, 0x1 ;  /* 0x0000000109027836 */ /* 0x000fca0000000000 */
[----:B------:R-:W-:-:S04]  /*9660*/  ISETP.NE.AND P1, PT, R2, 0x1c, PT ;  /* 0x0000001c0200780c */ /* 0x000fc80003f25270 */
[----:B------:R-:W-:Y:S02]  /*9670*/  SEL R3, RZ, 0x1, P1 ;  /* 0x00000001ff037807 */ /* 0x000fe40000800000 */
[----:B0-----:R-:W-:Y:S02]  /*9680*/  SEL R7, R2, RZ, P1 ;  /* 0x000000ff02077207 */ /* 0x001fe40000800000 */
[----:B------:R-:W-:-:S03]  /*9690*/  LOP3.LUT R8, R8, R3, RZ, 0x3c, !PT ;  /* 0x0000000308087212 */ /* 0x000fc600078e3cff */
[----:B------:R-:W-:Y:S01]  /*96a0*/  IMAD R9, R7, 0x8, R0 ;  /* 0x0000000807097824 */ /* 0x000fe200078e0200 */
[----:B------:R-:W-:Y:S01]  /*96b0*/  SHF.L.U32 R4, R8, 0x1f, RZ ;  /* 0x0000001f08047819 */ /* 0x000fe200000006ff */
[----:B-1----:R-:W-:Y:S06]  /*96c0*/  @!P0 BRA `(.L_x_194) ;  /* 0x0000001000248947 */ /* 0x002fec0003800000 */
.L_x_229:
[----:B------:R-:W1:Y:S01]  /*96d0*/  SYNCS.PHASECHK.TRANS64.TRYWAIT P0, [R9+URZ], R4 ;  /* 0x00000004090075a7 */ /* 0x000e62000800017f */
[----:B------:R-:W-:-:S05]  /*96e0*/  VIADD R2, R7, 0x1 ;  /* 0x0000000107027836 */ /* 0x000fca0000000000 */
[----:B------:R-:W-:-:S04]  /*96f0*/  ISETP.NE.AND P1, PT, R2, 0x1c, PT ;  /* 0x0000001c0200780c */ /* 0x000fc80003f25270 */
[----:B------:R-:W-:Y:S02]  /*9700*/  SEL R3, RZ, 0x1, P1 ;  /* 0x00000001ff037807 */ /* 0x000fe40000800000 */
[----:B------:R-:W-:Y:S02]  /*9710*/  SEL R7, R2, RZ, P1 ;  /* 0x000000ff02077207 */ /* 0x000fe40000800000 */
[----:B------:R-:W-:-:S03]  /*9720*/  LOP3.LUT R8, R8, R3, RZ, 0x3c, !PT ;  /* 0x0000000308087212 */ /* 0x000fc600078e3cff */
[----:B0-----:R-:W-:Y:S01]  /*9730*/  IMAD R6, R7, 0x8, R0 ;  /* 0x0000000807067824 */ /* 0x001fe200078e0200 */
[----:B------:R-:W-:Y:S01]  /*9740*/  SHF.L.U32 R5, R8, 0x1f, RZ ;  /* 0x0000001f08057819 */ /* 0x000fe200000006ff */
[----:B-1----:R-:W-:Y:S06]  /*9750*/  @!P0 BRA `(.L_x_195) ;  /* 0x0000001000148947 */ /* 0x002fec0003800000 */
.L_x_230:
        /* <DEDUP_REMOVED lines=9> */
.L_x_231:
        /* <DEDUP_REMOVED lines=9> */
.L_x_232:
        /* <DEDUP_REMOVED lines=9> */
.L_x_233:
        /* <DEDUP_REMOVED lines=9> */
.L_x_234:
        /* <DEDUP_REMOVED lines=9> */
.L_x_235:
        /* <DEDUP_REMOVED lines=9> */
.L_x_236:
        /* <DEDUP_REMOVED lines=9> */
.L_x_237:
        /* <DEDUP_REMOVED lines=9> */
.L_x_238:
        /* <DEDUP_REMOVED lines=9> */
.L_x_239:
        /* <DEDUP_REMOVED lines=9> */
.L_x_240:
        /* <DEDUP_REMOVED lines=9> */
.L_x_241:
        /* <DEDUP_REMOVED lines=9> */
.L_x_242:
        /* <DEDUP_REMOVED lines=9> */
.L_x_243:
        /* <DEDUP_REMOVED lines=9> */
.L_x_244:
        /* <DEDUP_REMOVED lines=9> */
.L_x_245:
        /* <DEDUP_REMOVED lines=9> */
.L_x_246:
        /* <DEDUP_REMOVED lines=9> */
.L_x_247:
        /* <DEDUP_REMOVED lines=9> */
.L_x_248:
        /* <DEDUP_REMOVED lines=9> */
.L_x_249:
        /* <DEDUP_REMOVED lines=9> */
.L_x_250:
        /* <DEDUP_REMOVED lines=9> */
.L_x_251:
        /* <DEDUP_REMOVED lines=9> */
.L_x_252:
[----:B------:R-:W1:Y:S01]  /*a3c0*/  SYNCS.PHASECHK.TRANS64.TRYWAIT P0, [R6+URZ], R5 ;  /* 0x00000005060075a7 */ /* 0x000e62000800017f */
[----:B------:R-:W-:-:S05]  /*a3d0*/  VIADD R2, R7, 0x1 ;  /* 0x0000000107027836 */ /* 0x000fca0000000000 */
[----:B------:R-:W-:-:S04]  /*a3e0*/  ISETP.NE.AND P1, PT, R2, 0x1c, PT ;  /* 0x0000001c0200780c */ /* 0x000fc80003f25270 */
[----:B0-----:R-:W-:Y:S02]  /*a3f0*/  SEL R4, RZ, 0x1, P1 ;  /* 0x00000001ff047807 */ /* 0x001fe40000800000 */
[----:B------:R-:W-:Y:S02]  /*a400*/  SEL R3, R2, RZ, P1 ;  /* 0x000000ff02037207 */ /* 0x000fe40000800000 */
[----:B------:R-:W-:Y:S01]  /*a410*/  LOP3.LUT R4, R11, R4, RZ, 0x3c, !PT ;  /* 0x000000040b047212 */ /* 0x000fe200078e3cff */
[----:B-1----:R-:W-:Y:S06]  /*a420*/  @!P0 BRA `(.L_x_218) ;  /* 0x0000000800ac8947 */ /* 0x002fec0003800000 */
.L_x_253:
[----:B------:R-:W-:Y:S01]  /*a430*/  IMAD R3, R3, 0x8, R0 ;  /* 0x0000000803037824 */ /* 0x000fe200078e0200 */
[----:B------:R-:W-:-:S07]  /*a440*/  SHF.L.U32 R0, R4, 0x1f, RZ ;  /* 0x0000001f04007819 */ /* 0x000fce00000006ff */
.L_x_219:
[----:B-1----:R1:W2:Y:S02]  /*a450*/  SYNCS.PHASECHK.TRANS64.TRYWAIT P0, [R3+URZ], R0 ;  /* 0x00000000030075a7 */ /* 0x0022a4000800017f */
[----:B--2---:R-:W-:Y:S05]  /*a460*/  @!P0 NANOSLEEP.SYNCS 0x989680 ;  /* 0x009896800000895d */ /* 0x004fea0003900000 */
[----:B------:R-:W2:Y:S02]  /*a470*/  @!P0 SYNCS.PHASECHK.TRANS64 P0, [R3+URZ], R0 ;  /* 0x00000000030085a7 */ /* 0x000ea4000800007f */
[----:B--2---:R-:W-:Y:S05]  /*a480*/  @!P0 BRA `(.L_x_219) ;  /* 0xfffffffc00f08947 */ /* 0x004fea000383ffff */
.L_x_190:
[----:B------:R-:W-:Y:S05]  /*a490*/  BSYNC B0 ;  /* 0x0000000000007941 */ /* 0x000fea0003800000 */
.L_x_189:
[----:B------:R-:W-:Y:S05]  /*a4a0*/  EXIT ;  /* 0x000000000000794d */ /* 0x000fea0003800000 */
.L_x_22:
[----:B-1----:R-:W-:-:S04]  /*a4b0*/  IMAD.U32 R13, RZ, RZ, UR6 ;  /* 0x00000006ff0d7e24 */ /* 0x002fc8000f8e00ff */
[----:B------:R1:W4:Y:S03]  /*a4c0*/  SYNCS.PHASECHK.TRANS64.TRYWAIT P0, [R13+URZ], R12 ;  /* 0x0000000c0d0075a7 */ /* 0x000326000800017f */
[----:B----4-:R-:W-:Y:S05]  /*a4d0*/  @!P0 NANOSLEEP.SYNCS 0x989680 ;  /* 0x009896800000895d */ /* 0x010fea0003900000 */
[----:B------:R-:W4:Y:S02]  /*a4e0*/  @!P0 SYNCS.PHASECHK.TRANS64 P0, [R13+URZ], R12 ;  /* 0x0000000c0d0085a7 */ /* 0x000f24000800007f */
[----:B----4-:R-:W-:Y:S05]  /*a4f0*/  @!P0 BRA `(.L_x_22) ;  /* 0xfffffffc00ec8947 */ /* 0x010fea000383ffff */
[----:B------:R-:W-:Y:S05]  /*a500*/  BRA `(.L_x_21) ;  /* 0xffffff7400887947 */ /* 0x000fea000383ffff */
.L_x_28:
[----:B-1----:R-:W-:-:S04]  /*a510*/  IMAD.U32 R145, RZ, RZ, UR12 ;  /* 0x0000000cff917e24 */ /* 0x002fc8000f8e00ff */
[----:B------:R1:W4:Y:S03]  /*a520*/  SYNCS.PHASECHK.TRANS64.TRYWAIT P0, [R145+URZ], R140 ;  /* 0x0000008c910075a7 */ /* 0x000326000800017f */
[----:B----4-:R-:W-:Y:S05]  /*a530*/  @!P0 NANOSLEEP.SYNCS 0x989680 ;  /* 0x009896800000895d */ /* 0x010fea0003900000 */
[----:B------:R-:W4:Y:S02]  /*a540*/  @!P0 SYNCS.PHASECHK.TRANS64 P0, [R145+URZ], R140 ;  /* 0x0000008c910085a7 */ /* 0x000f24000800007f */
[----:B----4-:R-:W-:Y:S05]  /*a550*/  @!P0 BRA `(.L_x_28) ;  /* 0xfffffffc00ec8947 */ /* 0x010fea000383ffff */
[----:B------:R-:W-:Y:S05]  /*a560*/  BRA `(.L_x_27) ;  /* 0xffffff7c00b87947 */ /* 0x000fea000383ffff */
.L_x_177:
[----:B------:R-:W-:Y:S01]  /*a570*/  BSSY B1, `(.L_x_220) ;  /* 0x0000006000017945 */ /* 0x000fe20003800000 */
[----:B------:R-:W-:-:S07]  /*a580*/  IMAD.MOV.U32 R7, RZ, RZ, -0x1 ;  /* 0xffffffffff077424 */ /* 0x000fce00078e00ff */
[----:B------:R-:W-:Y:S05]  /*a590*/  WARPSYNC.COLLECTIVE R7, `(.L_x_221) ;  /* 0x00000000070c7348 */ /* 0x000fea0003c00000 */
[----:B------:R-:W-:Y:S02]  /*a5a0*/  ELECT P0, UR62, PT ;  /* 0x00000000003e782f */ /* 0x000fe40003800000 */
[----:B------:R-:W-:Y:S01]  /*a5b0*/  MOV R7, UR62 ;  /* 0x0000003e00077c02 */ /* 0x000fe20008000f00 */
[----:B------:R-:W-:Y:S10]  /*a5c0*/  ENDCOLLECTIVE ;  /* 0x000000000000791b */ /* 0x000ff40003800000 */
.L_x_221:
[----:B------:R-:W-:Y:S05]  /*a5d0*/  BSYNC B1 ;  /* 0x0000000000017941 */ /* 0x000fea0003800000 */
.L_x_220:
[----:B------:R-:W-:Y:S05]  /*a5e0*/  BRA `(.L_x_222) ;  /* 0xffffffe000d87947 */ /* 0x000fea000383ffff */
.L_x_180:
[----:B0-----:R0:W1:Y:S02]  /*a5f0*/  SYNCS.PHASECHK.TRANS64.TRYWAIT P0, [R18+URZ+0xe0], R9 ;  /* 0x0000e009120075a7 */ /* 0x001064000800017f */
[----:B-1----:R-:W-:Y:S05]  /*a600*/  @!P0 NANOSLEEP.SYNCS 0x989680 ;  /* 0x009896800000895d */ /* 0x002fea0003900000 */
[----:B------:R-:W1:Y:S02]  /*a610*/  @!P0 SYNCS.PHASECHK.TRANS64 P0, [R18+URZ+0xe0], R9 ;  /* 0x0000e009120085a7 */ /* 0x000e64000800007f */
[----:B-1----:R-:W-:Y:S05]  /*a620*/  @!P0 BRA `(.L_x_180) ;  /* 0xfffffffc00f08947 */ /* 0x002fea000383ffff */
[----:B------:R-:W-:Y:S05]  /*a630*/  BRA `(.L_x_223) ;  /* 0xffffffe400147947 */ /* 0x000fea000383ffff */
.L_x_188:
[----:B------:R-:W-:Y:S01]  /*a640*/  BSSY B0, `(.L_x_224) ;  /* 0x0000006000007945 */ /* 0x000fe20003800000 */
[----:B------:R-:W-:-:S07]  /*a650*/  IMAD.MOV.U32 R7, RZ, RZ, -0x1 ;  /* 0xffffffffff077424 */ /* 0x000fce00078e00ff */
[----:B------:R-:W-:Y:S05]  /*a660*/  WARPSYNC.COLLECTIVE R7, `(.L_x_225) ;  /* 0x00000000070c7348 */ /* 0x000fea0003c00000 */
[----:B------:R-:W-:Y:S02]  /*a670*/  ELECT P0, UR62, PT ;  /* 0x00000000003e782f */ /* 0x000fe40003800000 */
[----:B------:R-:W-:Y:S01]  /*a680*/  MOV R7, UR62 ;  /* 0x0000003e00077c02 */ /* 0x000fe20008000f00 */
[----:B------:R-:W-:Y:S10]  /*a690*/  ENDCOLLECTIVE ;  /* 0x000000000000791b */ /* 0x000ff40003800000 */
.L_x_225:
[----:B------:R-:W-:Y:S05]  /*a6a0*/  BSYNC B0 ;  /* 0x0000000000007941 */ /* 0x000fea0003800000 */
.L_x_224:
[----:B------:R-:W-:Y:S05]  /*a6b0*/  BRA `(.L_x_226) ;  /* 0xffffffec00687947 */ /* 0x000fea000383ffff */
.L_x_192:
[----:B0-----:R0:W1:Y:S02]  /*a6c0*/  SYNCS.PHASECHK.TRANS64.TRYWAIT P0, [R6+URZ], R3 ;  /* 0x00000003060075a7 */ /* 0x001064000800017f */
[----:B-1----:R-:W-:Y:S05]  /*a6d0*/  @!P0 NANOSLEEP.SYNCS 0x989680 ;  /* 0x009896800000895d */ /* 0x002fea0003900000 */
[----:B------:R-:W1:Y:S02]  /*a6e0*/  @!P0 SYNCS.PHASECHK.TRANS64 P0, [R6+URZ], R3 ;  /* 0x00000003060085a7 */ /* 0x000e64000800007f */
[----:B-1----:R-:W-:Y:S05]  /*a6f0*/  @!P0 BRA `(.L_x_192) ;  /* 0xfffffffc00f08947 */ /* 0x002fea000383ffff */
[----:B------:R-:W-:Y:S05]  /*a700*/  BRA `(.L_x_227) ;  /* 0xffffffec00a87947 */ /* 0x000fea000383ffff */
.L_x_193:
[----:B0-----:R0:W1:Y:S02]  /*a710*/  SYNCS.PHASECHK.TRANS64.TRYWAIT P0, [R7+URZ], R4 ;  /* 0x00000004070075a7 */ /* 0x001064000800017f */
[----:B-1----:R-:W-:Y:S05]  /*a720*/  @!P0 NANOSLEEP.SYNCS 0x989680 ;  /* 0x009896800000895d */ /* 0x002fea0003900000 */
[----:B------:R-:W1:Y:S02]  /*a730*/  @!P0 SYNCS.PHASECHK.TRANS64 P0, [R7+URZ], R4 ;  /* 0x00000004070085a7 */ /* 0x000e64000800007f */
[----:B-1----:R-:W-:Y:S05]  /*a740*/  @!P0 BRA `(.L_x_193) ;  /* 0xfffffffc00f08947 */ /* 0x002fea000383ffff */
[----:B------:R-:W-:Y:S05]  /*a750*/  BRA `(.L_x_228) ;  /* 0xffffffec00b87947 */ /* 0x000fea000383ffff */
.L_x_194:
[----:B0-----:R0:W1:Y:S02]  /*a760*/  SYNCS.PHASECHK.TRANS64.TRYWAIT P0, [R6+URZ], R5 ;  /* 0x00000005060075a7 */ /* 0x001064000800017f */
[----:B-1----:R-:W-:Y:S05]  /*a770*/  @!P0 NANOSLEEP.SYNCS 0x989680 ;  /* 0x009896800000895d */ /* 0x002fea0003900000 */
[----:B------:R-:W1:Y:S02]  /*a780*/  @!P0 SYNCS.PHASECHK.TRANS64 P0, [R6+URZ], R5 ;  /* 0x00000005060085a7 */ /* 0x000e64000800007f */
[----:B-1----:R-:W-:Y:S05]  /*a790*/  @!P0 BRA `(.L_x_194) ;  /* 0xfffffffc00f08947 */ /* 0x002fea000383ffff */
[----:B------:R-:W-:Y:S05]  /*a7a0*/  BRA `(.L_x_229) ;  /* 0xffffffec00c87947 */ /* 0x000fea000383ffff */
.L_x_195:
[----:B0-----:R0:W1:Y:S02]  /*a7b0*/  SYNCS.PHASECHK.TRANS64.TRYWAIT P0, [R9+URZ], R4 ;  /* 0x00000004090075a7 */ /* 0x001064000800017f */
[----:B-1----:R-:W-:Y:S05]  /*a7c0*/  @!P0 NANOSLEEP.SYNCS 0x989680 ;  /* 0x009896800000895d */ /* 0x002fea0003900000 */
[----:B------:R-:W1:Y:S02]  /*a7d0*/  @!P0 SYNCS.PHASECHK.TRANS64 P0, [R9+URZ], R4 ;  /* 0x00000004090085a7 */ /* 0x000e64000800007f */
[----:B-1----:R-:W-:Y:S05]  /*a7e0*/  @!P0 BRA `(.L_x_195) ;  /* 0xfffffffc00f08947 */ /* 0x002fea000383ffff */
[----:B------:R-:W-:Y:S05]  /*a7f0*/  BRA `(.L_x_230) ;  /* 0xffffffec00d87947 */ /* 0x000fea000383ffff */
.L_x_196:
[----:B0-----:R0:W1:Y:S02]  /*a800*/  SYNCS.PHASECHK.TRANS64.TRYWAIT P0, [R6+URZ], R5 ;  /* 0x00000005060075a7 */ /* 0x001064000800017f */
[----:B-1----:R-:W-:Y:S05]  /*a810*/  @!P0 NANOSLEEP.SYNCS 0x989680 ;  /* 0x009896800000895d */ /* 0x002fea0003900000 */
[----:B------:R-:W1:Y:S02]  /*a820*/  @!P0 SYNCS.PHASECHK.TRANS64 P0, [R6+URZ], R5 ;  /* 0x00000005060085a7 */ /* 0x000e64000800007f */
[----:B-1----:R-:W-:Y:S05]  /*a830*/  @!P0 BRA `(.L_x_196) ;  /* 0xfffffffc00f08947 */ /* 0x002fea000383ffff */
[----:B------:R-:W-:Y:S05]  /*a840*/  BRA `(.L_x_231) ;  /* 0xffffffec00e87947 */ /* 0x000fea000383ffff */
.L_x_197:
[----:B0-----:R0:W1:Y:S02]  /*a850*/  SYNCS.PHASECHK.TRANS64.TRYWAIT P0, [R9+URZ], R4 ;  /* 0x00000004090075a7 */ /* 0x001064000800017f */
[----:B-1----:R-:W-:Y:S05]  /*a860*/  @!P0 NANOSLEEP.SYNCS 0x989680 ;  /* 0x009896800000895d */ /* 0x002fea0003900000 */
[----:B------:R-:W1:Y:S02]  /*a870*/  @!P0 SYNCS.PHASECHK.TRANS64 P0, [R9+URZ], R4 ;  /* 0x00000004090085a7 */ /* 0x000e64000800007f */
[----:B-1----:R-:W-:Y:S05]  /*a880*/  @!P0 BRA `(.L_x_197) ;  /* 0xfffffffc00f08947 */ /* 0x002fea000383ffff */
[----:B------:R-:W-:Y:S05]  /*a890*/  BRA `(.L_x_232) ;  /* 0xffffffec00f87947 */ /* 0x000fea000383ffff */
.L_x_198:
[----:B0-----:R0:W1:Y:S02]  /*a8a0*/  SYNCS.PHASECHK.TRANS64.TRYWAIT P0, [R6+URZ], R5 ;  /* 0x00000005060075a7 */ /* 0x001064000800017f */
[----:B-1----:R-:W-:Y:S05]  /*a8b0*/  @!P0 NANOSLEEP.SYNCS 0x989680 ;  /* 0x009896800000895d */ /* 0x002fea0003900000 */
[----:B------:R-:W1:Y:S02]  /*a8c0*/  @!P0 SYNCS.PHASECHK.TRANS64 P0, [R6+URZ], R5 ;  /* 0x00000005060085a7 */ /* 0x000e64000800007f */
[----:B-1----:R-:W-:Y:S05]  /*a8d0*/  @!P0 BRA `(.L_x_198) ;  /* 0xfffffffc00f08947 */ /* 0x002fea000383ffff */
[----:B------:R-:W-:Y:S05]  /*a8e0*/  BRA `(.L_x_233) ;  /* 0xfffffff000087947 */ /* 0x000fea000383ffff */
.L_x_199:
[----:B0-----:R0:W1:Y:S02]  /*a8f0*/  SYNCS.PHASECHK.TRANS64.TRYWAIT P0, [R9+URZ], R4 ;  /* 0x00000004090075a7 */ /* 0x001064000800017f */
[----:B-1----:R-:W-:Y:S05]  /*a900*/  @!P0 NANOSLEEP.SYNCS 0x989680 ;  /* 0x009896800000895d */ /* 0x002fea0003900000 */
[----:B------:R-:W1:Y:S02]  /*a910*/  @!P0 SYNCS.PHASECHK.TRANS64 P0, [R9+URZ], R4 ;  /* 0x00000004090085a7 */ /* 0x000e64000800007f */
[----:B-1----:R-:W-:Y:S05]  /*a920*/  @!P0 BRA `(.L_x_199) ;  /* 0xfffffffc00f08947 */ /* 0x002fea000383ffff */
[----:B------:R-:W-:Y:S05]  /*a930*/  BRA `(.L_x_234) ;  /* 0xfffffff000187947 */ /* 0x000fea000383ffff */
.L_x_200:
[----:B0-----:R0:W1:Y:S02]  /*a940*/  SYNCS.PHASECHK.TRANS64.TRYWAIT P0, [R6+URZ], R5 ;  /* 0x00000005060075a7 */ /* 0x001064000800017f */
[----:B-1----:R-:W-:Y:S05]  /*a950*/  @!P0 NANOSLEEP.SYNCS 0x989680 ;  /* 0x009896800000895d */ /* 0x002fea0003900000 */
[----:B------:R-:W1:Y:S02]  /*a960*/  @!P0 SYNCS.PHASECHK.TRANS64 P0, [R6+URZ], R5 ;  /* 0x00000005060085a7 */ /* 0x000e64000800007f */
[----:B-1----:R-:W-:Y:S05]  /*a970*/  @!P0 BRA `(.L_x_200) ;  /* 0xfffffffc00f08947 */ /* 0x002fea000383ffff */
[----:B------:R-:W-:Y:S05]  /*a980*/  BRA `(.L_x_235) ;  /* 0xfffffff000287947 */ /* 0x000fea000383ffff */
.L_x_201:
[----:B0-----:R0:W1:Y:S02]  /*a990*/  SYNCS.PHASECHK.TRANS64.TRYWAIT P0, [R9+URZ], R4 ;  /* 0x00000004090075a7 */ /* 0x001064000800017f */
[----:B-1----:R-:W-:Y:S05]  /*a9a0*/  @!P0 NANOSLEEP.SYNCS 0x989680 ;  /* 0x009896800000895d */ /* 0x002fea0003900000 */
[----:B------:R-:W1:Y:S02]  /*a9b0*/  @!P0 SYNCS.PHASECHK.TRANS64 P0, [R9+URZ], R4 ;  /* 0x00000004090085a7 */ /* 0x000e64000800007f */
[----:B-1----:R-:W-:Y:S05]  /*a9c0*/  @!P0 BRA `(.L_x_201) ;  /* 0xfffffffc00f08947 */ /* 0x002fea000383ffff */
[----:B------:R-:W-:Y:S05]  /*a9d0*/  BRA `(.L_x_236) ;  /* 0xfffffff000387947 */ /* 0x000fea000383ffff */
.L_x_202:
[----:B0-----:R0:W1:Y:S02]  /*a9e0*/  SYNCS.PHASECHK.TRANS64.TRYWAIT P0, [R6+URZ], R5 ;  /* 0x00000005060075a7 */ /* 0x001064000800017f */
[----:B-1----:R-:W-:Y:S05]  /*a9f0*/  @!P0 NANOSLEEP.SYNCS 0x989680 ;  /* 0x009896800000895d */ /* 0x002fea0003900000 */
[----:B------:R-:W1:Y:S02]  /*aa00*/  @!P0 SYNCS.PHASECHK.TRANS64 P0, [R6+URZ], R5 ;  /* 0x00000005060085a7 */ /* 0x000e64000800007f */
[----:B-1----:R-:W-:Y:S05]  /*aa10*/  @!P0 BRA `(.L_x_202) ;  /* 0xfffffffc00f08947 */ /* 0x002fea000383ffff */
[----:B------:R-:W-:Y:S05]  /*aa20*/  BRA `(.L_x_237) ;  /* 0xfffffff000487947 */ /* 0x000fea000383ffff */
.L_x_203:
[----:B0-----:R0:W1:Y:S02]  /*aa30*/  SYNCS.PHASECHK.TRANS64.TRYWAIT P0, [R9+URZ], R4 ;  /* 0x00000004090075a7 */ /* 0x001064000800017f */
[----:B-1----:R-:W-:Y:S05]  /*aa40*/  @!P0 NANOSLEEP.SYNCS 0x989680 ;  /* 0x009896800000895d */ /* 0x002fea0003900000 */
[----:B------:R-:W1:Y:S02]  /*aa50*/  @!P0 SYNCS.PHASECHK.TRANS64 P0, [R9+URZ], R4 ;  /* 0x00000004090085a7 */ /* 0x000e64000800007f */
[----:B-1----:R-:W-:Y:S05]  /*aa60*/  @!P0 BRA `(.L_x_203) ;  /* 0xfffffffc00f08947 */ /* 0x002fea000383ffff */
[----:B------:R-:W-:Y:S05]  /*aa70*/  BRA `(.L_x_238) ;  /* 0xfffffff000587947 */ /* 0x000fea000383ffff */
.L_x_204:
[----:B0-----:R0:W1:Y:S02]  /*aa80*/  SYNCS.PHASECHK.TRANS64.TRYWAIT P0, [R6+URZ], R5 ;  /* 0x00000005060075a7 */ /* 0x001064000800017f */
[----:B-1----:R-:W-:Y:S05]  /*aa90*/  @!P0 NANOSLEEP.SYNCS 0x989680 ;  /* 0x009896800000895d */ /* 0x002fea0003900000 */
[----:B------:R-:W1:Y:S02]  /*aaa0*/  @!P0 SYNCS.PHASECHK.TRANS64 P0, [R6+URZ], R5 ;  /* 0x00000005060085a7 */ /* 0x000e64000800007f */
[----:B-1----:R-:W-:Y:S05]  /*aab0*/  @!P0 BRA `(.L_x_204) ;  /* 0xfffffffc00f08947 */ /* 0x002fea000383ffff */
[----:B------:R-:W-:Y:S05]  /*aac0*/  BRA `(.L_x_239) ;  /* 0xfffffff000687947 */ /* 0x000fea000383ffff */
.L_x_205:
[----:B0-----:R0:W1:Y:S02]  /*aad0*/  SYNCS.PHASECHK.TRANS64.TRYWAIT P0, [R9+URZ], R4 ;  /* 0x00000004090075a7 */ /* 0x001064000800017f */
[----:B-1----:R-:W-:Y:S05]  /*aae0*/  @!P0 NANOSLEEP.SYNCS 0x989680 ;  /* 0x009896800000895d */ /* 0x002fea0003900000 */
[----:B------:R-:W1:Y:S02]  /*aaf0*/  @!P0 SYNCS.PHASECHK.TRANS64 P0, [R9+URZ], R4 ;  /* 0x00000004090085a7 */ /* 0x000e64000800007f */
[----:B-1----:R-:W-:Y:S05]  /*ab00*/  @!P0 BRA `(.L_x_205) ;  /* 0xfffffffc00f08947 */ /* 0x002fea000383ffff */
[----:B------:R-:W-:Y:S05]  /*ab10*/  BRA `(.L_x_240) ;  /* 0xfffffff000787947 */ /* 0x000fea000383ffff */
.L_x_206:
[----:B0-----:R0:W1:Y:S02]  /*ab20*/  SYNCS.PHASECHK.TRANS64.TRYWAIT P0, [R6+URZ], R5 ;  /* 0x00000005060075a7 */ /* 0x001064000800017f */
[----:B-1----:R-:W-:Y:S05]  /*ab30*/  @!P0 NANOSLEEP.SYNCS 0x989680 ;  /* 0x009896800000895d */ /* 0x002fea0003900000 */
[----:B------:R-:W1:Y:S02]  /*ab40*/  @!P0 SYNCS.PHASECHK.TRANS64 P0, [R6+URZ], R5 ;  /* 0x00000005060085a7 */ /* 0x000e64000800007f */
[----:B-1----:R-:W-:Y:S05]  /*ab50*/  @!P0 BRA `(.L_x_206) ;  /* 0xfffffffc00f08947 */ /* 0x002fea000383ffff */
[----:B------:R-:W-:Y:S05]  /*ab60*/  BRA `(.L_x_241) ;  /* 0xfffffff000887947 */ /* 0x000fea000383ffff */
.L_x_207:
[----:B0-----:R0:W1:Y:S02]  /*ab70*/  SYNCS.PHASECHK.TRANS64.TRYWAIT P0, [R9+URZ], R4 ;  /* 0x00000004090075a7 */ /* 0x001064000800017f */
[----:B-1----:R-:W-:Y:S05]  /*ab80*/  @!P0 NANOSLEEP.SYNCS 0x989680 ;  /* 0x009896800000895d */ /* 0x002fea0003900000 */
[----:B------:R-:W1:Y:S02]  /*ab90*/  @!P0 SYNCS.PHASECHK.TRANS64 P0, [R9+URZ], R4 ;  /* 0x00000004090085a7 */ /* 0x000e64000800007f */
[----:B-1----:R-:W-:Y:S05]  /*aba0*/  @!P0 BRA `(.L_x_207) ;  /* 0xfffffffc00f08947 */ /* 0x002fea000383ffff */
[----:B------:R-:W-:Y:S05]  /*abb0*/  BRA `(.L_x_242) ;  /* 0xfffffff000987947 */ /* 0x000fea000383ffff */
.L_x_208:
[----:B0-----:R0:W1:Y:S02]  /*abc0*/  SYNCS.PHASECHK.TRANS64.TRYWAIT P0, [R6+URZ], R5 ;  /* 0x00000005060075a7 */ /* 0x001064000800017f */
[----:B-1----:R-:W-:Y:S05]  /*abd0*/  @!P0 NANOSLEEP.SYNCS 0x989680 ;  /* 0x009896800000895d */ /* 0x002fea0003900000 */
[----:B------:R-:W1:Y:S02]  /*abe0*/  @!P0 SYNCS.PHASECHK.TRANS64 P0, [R6+URZ], R5 ;  /* 0x00000005060085a7 */ /* 0x000e64000800007f */
[----:B-1----:R-:W-:Y:S05]  /*abf0*/  @!P0 BRA `(.L_x_208) ;  /* 0xfffffffc00f08947 */ /* 0x002fea000383ffff */
[----:B------:R-:W-:Y:S05]  /*ac00*/  BRA `(.L_x_243) ;  /* 0xfffffff000a87947 */ /* 0x000fea000383ffff */
.L_x_209:
[----:B0-----:R0:W1:Y:S02]  /*ac10*/  SYNCS.PHASECHK.TRANS64.TRYWAIT P0, [R9+URZ], R4 ;  /* 0x00000004090075a7 */ /* 0x001064000800017f */
[----:B-1----:R-:W-:Y:S05]  /*ac20*/  @!P0 NANOSLEEP.SYNCS 0x989680 ;  /* 0x009896800000895d */ /* 0x002fea0003900000 */
[----:B------:R-:W1:Y:S02]  /*ac30*/  @!P0 SYNCS.PHASECHK.TRANS64 P0, [R9+URZ], R4 ;  /* 0x00000004090085a7 */ /* 0x000e64000800007f */
[----:B-1----:R-:W-:Y:S05]  /*ac40*/  @!P0 BRA `(.L_x_209) ;  /* 0xfffffffc00f08947 */ /* 0x002fea000383ffff */
[----:B------:R-:W-:Y:S05]  /*ac50*/  BRA `(.L_x_244) ;  /* 0xfffffff000b87947 */ /* 0x000fea000383ffff */
.L_x_210:
[----:B0-----:R0:W1:Y:S02]  /*ac60*/  SYNCS.PHASECHK.TRANS64.TRYWAIT P0, [R6+URZ], R5 ;  /* 0x00000005060075a7 */ /* 0x001064000800017f */
[----:B-1----:R-:W-:Y:S05]  /*ac70*/  @!P0 NANOSLEEP.SYNCS 0x989680 ;  /* 0x009896800000895d */ /* 0x002fea0003900000 */
[----:B------:R-:W1:Y:S02]  /*ac80*/  @!P0 SYNCS.PHASECHK.TRANS64 P0, [R6+URZ], R5 ;  /* 0x00000005060085a7 */ /* 0x000e64000800007f */
[----:B-1----:R-:W-:Y:S05]  /*ac90*/  @!P0 BRA `(.L_x_210) ;  /* 0xfffffffc00f08947 */ /* 0x002fea000383ffff */
[----:B------:R-:W-:Y:S05]  /*aca0*/  BRA `(.L_x_245) ;  /* 0xfffffff000c87947 */ /* 0x000fea000383ffff */
.L_x_211:
[----:B0-----:R0:W1:Y:S02]  /*acb0*/  SYNCS.PHASECHK.TRANS64.TRYWAIT P0, [R9+URZ], R4 ;  /* 0x00000004090075a7 */ /* 0x001064000800017f */
[----:B-1----:R-:W-:Y:S05]  /*acc0*/  @!P0 NANOSLEEP.SYNCS 0x989680 ;  /* 0x009896800000895d */ /* 0x002fea0003900000 */
[----:B------:R-:W1:Y:S02]  /*acd0*/  @!P0 SYNCS.PHASECHK.TRANS64 P0, [R9+URZ], R4 ;  /* 0x00000004090085a7 */ /* 0x000e64000800007f */
[----:B-1----:R-:W-:Y:S05]  /*ace0*/  @!P0 BRA `(.L_x_211) ;  /* 0xfffffffc00f08947 */ /* 0x002fea000383ffff */
[----:B------:R-:W-:Y:S05]  /*acf0*/  BRA `(.L_x_246) ;  /* 0xfffffff000d87947 */ /* 0x000fea000383ffff */
.L_x_212:
[----:B0-----:R0:W1:Y:S02]  /*ad00*/  SYNCS.PHASECHK.TRANS64.TRYWAIT P0, [R6+URZ], R5 ;  /* 0x00000005060075a7 */ /* 0x001064000800017f */
[----:B-1----:R-:W-:Y:S05]  /*ad10*/  @!P0 NANOSLEEP.SYNCS 0x989680 ;  /* 0x009896800000895d */ /* 0x002fea0003900000 */
[----:B------:R-:W1:Y:S02]  /*ad20*/  @!P0 SYNCS.PHASECHK.TRANS64 P0, [R6+URZ], R5 ;  /* 0x00000005060085a7 */ /* 0x000e64000800007f */
[----:B-1----:R-:W-:Y:S05]  /*ad30*/  @!P0 BRA `(.L_x_212) ;  /* 0xfffffffc00f08947 */ /* 0x002fea000383ffff */
[----:B------:R-:W-:Y:S05]  /*ad40*/  BRA `(.L_x_247) ;  /* 0xfffffff000e87947 */ /* 0x000fea000383ffff */
.L_x_213:
[----:B0-----:R0:W1:Y:S02]  /*ad50*/  SYNCS.PHASECHK.TRANS64.TRYWAIT P0, [R9+URZ], R4 ;  /* 0x00000004090075a7 */ /* 0x001064000800017f */
[----:B-1----:R-:W-:Y:S05]  /*ad60*/  @!P0 NANOSLEEP.SYNCS 0x989680 ;  /* 0x009896800000895d */ /* 0x002fea0003900000 */
[----:B------:R-:W1:Y:S02]  /*ad70*/  @!P0 SYNCS.PHASECHK.TRANS64 P0, [R9+URZ], R4 ;  /* 0x00000004090085a7 */ /* 0x000e64000800007f */
[----:B-1----:R-:W-:Y:S05]  /*ad80*/  @!P0 BRA `(.L_x_213) ;  /* 0xfffffffc00f08947 */ /* 0x002fea000383ffff */
[----:B------:R-:W-:Y:S05]  /*ad90*/  BRA `(.L_x_248) ;  /* 0xfffffff000f87947 */ /* 0x000fea000383ffff */
.L_x_214:
[----:B0-----:R0:W1:Y:S02]  /*ada0*/  SYNCS.PHASECHK.TRANS64.TRYWAIT P0, [R6+URZ], R5 ;  /* 0x00000005060075a7 */ /* 0x001064000800017f */
[----:B-1----:R-:W-:Y:S05]  /*adb0*/  @!P0 NANOSLEEP.SYNCS 0x989680 ;  /* 0x009896800000895d */ /* 0x002fea0003900000 */
[----:B------:R-:W1:Y:S02]  /*adc0*/  @!P0 SYNCS.PHASECHK.TRANS64 P0, [R6+URZ], R5 ;  /* 0x00000005060085a7 */ /* 0x000e64000800007f */
[----:B-1----:R-:W-:Y:S05]  /*add0*/  @!P0 BRA `(.L_x_214) ;  /* 0xfffffffc00f08947 */ /* 0x002fea000383ffff */
[----:B------:R-:W-:Y:S05]  /*ade0*/  BRA `(.L_x_249) ;  /* 0xfffffff400087947 */ /* 0x000fea000383ffff */
.L_x_215:
[----:B0-----:R0:W1:Y:S02]  /*adf0*/  SYNCS.PHASECHK.TRANS64.TRYWAIT P0, [R9+URZ], R4 ;  /* 0x00000004090075a7 */ /* 0x001064000800017f */
[----:B-1----:R-:W-:Y:S05]  /*ae00*/  @!P0 NANOSLEEP.SYNCS 0x989680 ;  /* 0x009896800000895d */ /* 0x002fea0003900000 */
[----:B------:R-:W1:Y:S02]  /*ae10*/  @!P0 SYNCS.PHASECHK.TRANS64 P0, [R9+URZ], R4 ;  /* 0x00000004090085a7 */ /* 0x000e64000800007f */
[----:B-1----:R-:W-:Y:S05]  /*ae20*/  @!P0 BRA `(.L_x_215) ;  /* 0xfffffffc00f08947 */ /* 0x002fea000383ffff */
[----:B------:R-:W-:Y:S05]  /*ae30*/  BRA `(.L_x_250) ;  /* 0xfffffff400187947 */ /* 0x000fea000383ffff */
.L_x_216:
[----:B0-----:R0:W1:Y:S02]  /*ae40*/  SYNCS.PHASECHK.TRANS64.TRYWAIT P0, [R6+URZ], R5 ;  /* 0x00000005060075a7 */ /* 0x001064000800017f */
[----:B-1----:R-:W-:Y:S05]  /*ae50*/  @!P0 NANOSLEEP.SYNCS 0x989680 ;  /* 0x009896800000895d */ /* 0x002fea0003900000 */
[----:B------:R-:W1:Y:S02]  /*ae60*/  @!P0 SYNCS.PHASECHK.TRANS64 P0, [R6+URZ], R5 ;  /* 0x00000005060085a7 */ /* 0x000e64000800007f */
[----:B-1----:R-:W-:Y:S05]  /*ae70*/  @!P0 BRA `(.L_x_216) ;  /* 0xfffffffc00f08947 */ /* 0x002fea000383ffff */
[----:B------:R-:W-:Y:S05]  /*ae80*/  BRA `(.L_x_251) ;  /* 0xfffffff400287947 */ /* 0x000fea000383ffff */
.L_x_217:
[----:B0-----:R0:W1:Y:S02]  /*ae90*/  SYNCS.PHASECHK.TRANS64.TRYWAIT P0, [R9+URZ], R4 ;  /* 0x00000004090075a7 */ /* 0x001064000800017f */
[----:B-1----:R-:W-:Y:S05]  /*aea0*/  @!P0 NANOSLEEP.SYNCS 0x989680 ;  /* 0x009896800000895d */ /* 0x002fea0003900000 */
[----:B------:R-:W1:Y:S02]  /*aeb0*/  @!P0 SYNCS.PHASECHK.TRANS64 P0, [R9+URZ], R4 ;  /* 0x00000004090085a7 */ /* 0x000e64000800007f */
[----:B-1----:R-:W-:Y:S05]  /*aec0*/  @!P0 BRA `(.L_x_217) ;  /* 0xfffffffc00f08947 */ /* 0x002fea000383ffff */
[----:B------:R-:W-:Y:S05]  /*aed0*/  BRA `(.L_x_252) ;  /* 0xfffffff400387947 */ /* 0x000fea000383ffff */
.L_x_218:
[----:B0-----:R0:W1:Y:S02]  /*aee0*/  SYNCS.PHASECHK.TRANS64.TRYWAIT P0, [R6+URZ], R5 ;  /* 0x00000005060075a7 */ /* 0x001064000800017f */
[----:B-1----:R-:W-:Y:S05]  /*aef0*/  @!P0 NANOSLEEP.SYNCS 0x989680 ;  /* 0x009896800000895d */ /* 0x002fea0003900000 */
[----:B------:R-:W1:Y:S02]  /*af00*/  @!P0 SYNCS.PHASECHK.TRANS64 P0, [R6+URZ], R5 ;  /* 0x00000005060085a7 */ /* 0x000e64000800007f */
[----:B-1----:R-:W-:Y:S05]  /*af10*/  @!P0 BRA `(.L_x_218) ;  /* 0xfffffffc00f08947 */ /* 0x002fea000383ffff */
[----:B------:R-:W-:Y:S05]  /*af20*/  BRA `(.L_x_253) ;  /* 0xfffffff400407947 */ /* 0x000fea000383ffff */
.L_x_254:
[----:B------:R-:W-:-:S00]  /*af30*/  BRA `(.L_x_254) ;  /* 0xfffffffc00fc7947 */ /* 0x000fc0000383ffff */
[----:B------:R-:W-:-:S00]  /*af40*/  NOP ;  /* 0x0000000000007918 */ /* 0x000fc00000000000 */
        /* <DEDUP_REMOVED lines=11> */
.L_x_255:


//--------------------- .nv.shared._ZN7cutlass13device_kernelINS_4gemm6kernel13GemmUniversalIN4cute5tupleIJiiiiEEENS1_10collective13CollectiveMmaINS1_37MainloopSm90TmaGmmaWarpSpecializedFP8ILi28ENS5_IJNS4_1CILi2EEESB_NSA_ILi1EEEEEENS1_35KernelTmaWarpSpecializedCooperativeEEENS5_IJNSA_ILi128EEESG_NSA_ILi32EEEEEENS_12float_e4m3_tENS5_IJlSC_lEEESJ_SK_NS4_8TiledMMAINS4_8MMA_AtomIJNS4_4SM904GMMA31MMA_64x128x32_F32E4M3E4M3_SS_TNILNSO_7ScaleInE1ELSQ_1EEEEEENS4_6LayoutINS5_IJSB_SC_SC_EEENS5_IJSC_NSA_ILi0EEESV_EEEEENS5_IJNS4_10UnderscoreESY_SY_EEEEENS4_23SM90_TMA_LOAD_MULTICASTENS4_14ComposedLayoutINS4_7SwizzleILi1ELi4ELi3EEENS4_18smem_ptr_flag_bitsILi8EEENST_INS5_IJNSA_ILi8EEESH_EEENS5_IJSH_SC_EEEEEEEvNS4_8identityES11_S1B_vS1C_EENS_8epilogue10collective6detail29Sm90TmaWarpSpecializedAdapterINS1F_15DefaultEpilogueISJ_SK_SK_NS1E_6thread17LinearCombinationISJ_Li1EffLNS1J_9ScaleType4KindE0ELNS_15FloatRoundStyleE2ESJ_EENS1_15EpilogueDefaultEEEEEvvEEEEvNT_6ParamsE --------------------------
	.section	.nv.shared._ZN7cutlass13device_kernelINS_4gemm6kernel13GemmUniversalIN4cute5tupleIJiiiiEEENS1_10collective13CollectiveMmaINS1_37MainloopSm90TmaGmmaWarpSpecializedFP8ILi28ENS5_IJNS4_1CILi2EEESB_NSA_ILi1EEEEEENS1_35KernelTmaWarpSpecializedCooperativeEEENS5_IJNSA_ILi128EEESG_NSA_ILi32EEEEEENS_12float_e4m3_tENS5_IJlSC_lEEESJ_SK_NS4_8TiledMMAINS4_8MMA_AtomIJNS4_4SM904GMMA31MMA_64x128x32_F32E4M3E4M3_SS_TNILNSO_7ScaleInE1ELSQ_1EEEEEENS4_6LayoutINS5_IJSB_SC_SC_EEENS5_IJSC_NSA_ILi0EEESV_EEEEENS5_IJNS4_10UnderscoreESY_SY_EEEEENS4_23SM90_TMA_LOAD_MULTICASTENS4_14ComposedLayoutINS4_7SwizzleILi1ELi4ELi3EEENS4_18smem_ptr_flag_bitsILi8EEENST_INS5_IJNSA_ILi8EEESH_EEENS5_IJSH_SC_EEEEEEEvNS4_8identityES11_S1B_vS1C_EENS_8epilogue10collective6detail29Sm90TmaWarpSpecializedAdapterINS1F_15DefaultEpilogueISJ_SK_SK_NS1E_6thread17LinearCombinationISJ_Li1EffLNS1J_9ScaleType4KindE0ELNS_15FloatRoundStyleE2ESJ_EENS1_15EpilogueDefaultEEEEEvvEEEEvNT_6ParamsE,"aw",@nobits
	.sectionflags	@""
	.align	16
	.zero		1024


//--------------------- .nv.shared.reserved.0     --------------------------
	.section	.nv.shared.reserved.0,"aw",@nobits
	.weak		__nv_reservedSMEM_offset_0_alias
	.size		__nv_reservedSMEM_offset_0_alias, 0, 0
	.other		__nv_reservedSMEM_offset_0_alias,@"STO_CUDA_RESERVED_SHARED STV_DEFAULT"
__nv_reservedSMEM_offset_0_alias:
	.zero		0


//--------------------- .nv.global                --------------------------
	.section	.nv.global,"aw",@nobits
.nv.global:
	.type		_ZN39_INTERNAL_39ca9894_4_k_cu_3d2fa843_51694cute1_E,@object
	.size		_ZN39_INTERNAL_39ca9894_4_k_cu_3d2fa843_51694cute1_E,(_ZN39_INTERNAL_39ca9894_4_k_cu_3d2fa843_51694cuda3std3__45__cpo6cbeginE - _ZN39_INTERNAL_39ca9894_4_k_cu_3d2fa843_51694cute1_E)
_ZN39_INTERNAL_39ca9894_4_k_cu_3d2fa843_51694cute1_E:
	.zero		1
	.type		_ZN39_INTERNAL_39ca9894_4_k_cu_3d2fa843_51694cuda3std3__45__cpo6cbeginE,@object
	.size		_ZN39_INTERNAL_39ca9894_4_k_cu_3d2fa843_51694cuda3std3__45__cpo6cbeginE,(_ZN39_INTERNAL_39ca9894_4_k_cu_3d2fa843_51694cuda3std3__48in_placeE - _ZN39_INTERNAL_39ca9894_4_k_cu_3d2fa843_51694cuda3std3__45__cpo6cbeginE)
_ZN39_INTERNAL_39ca9894_4_k_cu_3d2fa843_51694cuda3std3__45__cpo6cbeginE:
	.zero		1
	.type		_ZN39_INTERNAL_39ca9894_4_k_cu_3d2fa843_51694cuda3std3__48in_placeE,@object
	.size		_ZN39_INTERNAL_39ca9894_4_k_cu_3d2fa843_51694cuda3std3__48in_placeE,(_ZN39_INTERNAL_39ca9894_4_k_cu_3d2fa843_51694cuda3std6ranges3__45__cpo9iter_moveE - _ZN39_INTERNAL_39ca9894_4_k_cu_3d2fa843_51694cuda3std3__48in_placeE)
_ZN39_INTERNAL_39ca9894_4_k_cu_3d2fa843_51694cuda3std3__48in_placeE:
	.zero		1
	.type		_ZN39_INTERNAL_39ca9894_4_k_cu_3d2fa843_51694cuda3std6ranges3__45__cpo9iter_moveE,@object
	.size		_ZN39_INTERNAL_39ca9894_4_k_cu_3d2fa843_51694cuda3std6ranges3__45__cpo9iter_moveE,(_ZN39_INTERNAL_39ca9894_4_k_cu_3d2fa843_51694cuda3std3__45__cpo5beginE - _ZN39_INTERNAL_39ca9894_4_k_cu_3d2fa843_51694cuda3std6ranges3__45__cpo9iter_moveE)
_ZN39_INTERNAL_39ca9894_4_k_cu_3d2fa843_51694cuda3std6ranges3__45__cpo9iter_moveE:
	.zero		1
	.type		_ZN39_INTERNAL_39ca9894_4_k_cu_3d2fa843_51694cuda3std3__45__cpo5beginE,@object
	.size		_ZN39_INTERNAL_39ca9894_4_k_cu_3d2fa843_51694cuda3std3__45__cpo5beginE,(_ZN39_INTERNAL_39ca9894_4_k_cu_3d2fa843_51694cuda3std3__441_GLOBAL__N__39ca9894_4_k_cu_3d2fa843_51696ignoreE - _ZN39_INTERNAL_39ca9894_4_k_cu_3d2fa843_51694cuda3std3__45__cpo5beginE)
_ZN39_INTERNAL_39ca9894_4_k_cu_3d2fa843_51694cuda3std3__45__cpo5beginE:
	.zero		1
	.type		_ZN39_INTERNAL_39ca9894_4_k_cu_3d2fa843_51694cuda3std3__441_GLOBAL__N__39ca9894_4_k_cu_3d2fa843_51696ignoreE,@object
	.size		_ZN39_INTERNAL_39ca9894_4_k_cu_3d2fa843_51694cuda3std3__441_GLOBAL__N__39ca9894_4_k_cu_3d2fa843_51696ignoreE,(_ZN39_INTERNAL_39ca9894_4_k_cu_3d2fa843_51694cute7productE - _ZN39_INTERNAL_39ca9894_4_k_cu_3d2fa843_51694cuda3std3__441_GLOBAL__N__39ca9894_4_k_cu_3d2fa843_51696ignoreE)
_ZN39_INTERNAL_39ca9894_4_k_cu_3d2fa843_51694cuda3std3__441_GLOBAL__N__39ca9894_4_k_cu_3d2fa843_51696ignoreE:
	.zero		1
	.type		_ZN39_INTERNAL_39ca9894_4_k_cu_3d2fa843_51694cute7productE,@object
	.size		_ZN39_INTERNAL_39ca9894_4_k_cu_3d2fa843_51694cute7productE,(_ZN39_INTERNAL_39ca9894_4_k_cu_3d2fa843_51694cuda3std3__45__cpo3endE - _ZN39_INTERNAL_39ca9894_4_k_cu_3d2fa843_51694cute7productE)
_ZN39_INTERNAL_39ca9894_4_k_cu_3d2fa843_51694cute7productE:
	.zero		1
	.type		_ZN39_INTERNAL_39ca9894_4_k_cu_3d2fa843_51694cuda3std3__45__cpo3endE,@object
	.size		_ZN39_INTERNAL_39ca9894_4_k_cu_3d2fa843_51694cuda3std3__45__cpo3endE,(_ZN39_INTERNAL_39ca9894_4_k_cu_3d2fa843_51694cuda3std3__419piecewise_constructE - _ZN39_INTERNAL_39ca9894_4_k_cu_3d2fa843_51694cuda3std3__45__cpo3endE)
_ZN39_INTERNAL_39ca9894_4_k_cu_3d2fa843_51694cuda3std3__45__cpo3endE:
	.zero		1
	.type		_ZN39_INTERNAL_39ca9894_4_k_cu_3d2fa843_51694cuda3std3__419piecewise_constructE,@object
	.size		_ZN39_INTERNAL_39ca9894_4_k_cu_3d2fa843_51694cuda3std3__419piecewise_constructE,(_ZN39_INTERNAL_39ca9894_4_k_cu_3d2fa843_51694cuda3std3__45__cpo4cendE - _ZN39_INTERNAL_39ca9894_4_k_cu_3d2fa843_51694cuda3std3__419piecewise_constructE)
_ZN39_INTERNAL_39ca9894_4_k_cu_3d2fa843_51694cuda3std3__419piecewise_constructE:
	.zero		1
	.type		_ZN39_INTERNAL_39ca9894_4_k_cu_3d2fa843_51694cuda3std3__45__cpo4cendE,@object
	.size		_ZN39_INTERNAL_39ca9894_4_k_cu_3d2fa843_51694cuda3std3__45__cpo4cendE,(_ZN39_INTERNAL_39ca9894_4_k_cu_3d2fa843_51694cuda3std6ranges3__45__cpo4swapE - _ZN39_INTERNAL_39ca9894_4_k_cu_3d2fa843_51694cuda3std3__45__cpo4cendE)
_ZN39_INTERNAL_39ca9894_4_k_cu_3d2fa843_51694cuda3std3__45__cpo4cendE:
	.zero		1
	.type		_ZN39_INTERNAL_39ca9894_4_k_cu_3d2fa843_51694cuda3std6ranges3__45__cpo4swapE,@object
	.size		_ZN39_INTERNAL_39ca9894_4_k_cu_3d2fa843_51694cuda3std6ranges3__45__cpo4swapE,(.L_7 - _ZN39_INTERNAL_39ca9894_4_k_cu_3d2fa843_51694cuda3std6ranges3__45__cpo4swapE)
_ZN39_INTERNAL_39ca9894_4_k_cu_3d2fa843_51694cuda3std6ranges3__45__cpo4swapE:
	.zero		1
.L_7:


//--------------------- .nv.constant0._ZN7cutlass13device_kernelINS_4gemm6kernel13GemmUniversalIN4cute5tupleIJiiiiEEENS1_10collective13CollectiveMmaINS1_37MainloopSm90TmaGmmaWarpSpecializedFP8ILi28ENS5_IJNS4_1CILi2EEESB_NSA_ILi1EEEEEENS1_35KernelTmaWarpSpecializedCooperativeEEENS5_IJNSA_ILi128EEESG_NSA_ILi32EEEEEENS_12float_e4m3_tENS5_IJlSC_lEEESJ_SK_NS4_8TiledMMAINS4_8MMA_AtomIJNS4_4SM904GMMA31MMA_64x128x32_F32E4M3E4M3_SS_TNILNSO_7ScaleInE1ELSQ_1EEEEEENS4_6LayoutINS5_IJSB_SC_SC_EEENS5_IJSC_NSA_ILi0EEESV_EEEEENS5_IJNS4_10UnderscoreESY_SY_EEEEENS4_23SM90_TMA_LOAD_MULTICASTENS4_14ComposedLayoutINS4_7SwizzleILi1ELi4ELi3EEENS4_18smem_ptr_flag_bitsILi8EEENST_INS5_IJNSA_ILi8EEESH_EEENS5_IJSH_SC_EEEEEEEvNS4_8identityES11_S1B_vS1C_EENS_8epilogue10collective6detail29Sm90TmaWarpSpecializedAdapterINS1F_15DefaultEpilogueISJ_SK_SK_NS1E_6thread17LinearCombinationISJ_Li1EffLNS1J_9ScaleType4KindE0ELNS_15FloatRoundStyleE2ESJ_EENS1_15EpilogueDefaultEEEEEvvEEEEvNT_6ParamsE --------------------------
	.section	.nv.constant0._ZN7cutlass13device_kernelINS_4gemm6kernel13GemmUniversalIN4cute5tupleIJiiiiEEENS1_10collective13CollectiveMmaINS1_37MainloopSm90TmaGmmaWarpSpecializedFP8ILi28ENS5_IJNS4_1CILi2EEESB_NSA_ILi1EEEEEENS1_35KernelTmaWarpSpecializedCooperativeEEENS5_IJNSA_ILi128EEESG_NSA_ILi32EEEEEENS_12float_e4m3_tENS5_IJlSC_lEEESJ_SK_NS4_8TiledMMAINS4_8MMA_AtomIJNS4_4SM904GMMA31MMA_64x128x32_F32E4M3E4M3_SS_TNILNSO_7ScaleInE1ELSQ_1EEEEEENS4_6LayoutINS5_IJSB_SC_SC_EEENS5_IJSC_NSA_ILi0EEESV_EEEEENS5_IJNS4_10UnderscoreESY_SY_EEEEENS4_23SM90_TMA_LOAD_MULTICASTENS4_14ComposedLayoutINS4_7SwizzleILi1ELi4ELi3EEENS4_18smem_ptr_flag_bitsILi8EEENST_INS5_IJNSA_ILi8EEESH_EEENS5_IJSH_SC_EEEEEEEvNS4_8identityES11_S1B_vS1C_EENS_8epilogue10collective6detail29Sm90TmaWarpSpecializedAdapterINS1F_15DefaultEpilogueISJ_SK_SK_NS1E_6thread17LinearCombinationISJ_Li1EffLNS1J_9ScaleType4KindE0ELNS_15FloatRoundStyleE2ESJ_EENS1_15EpilogueDefaultEEEEEvvEEEEvNT_6ParamsE,"a",@progbits
	.sectionflags	@""
	.align	4
.nv.constant0._ZN7cutlass13device_kernelINS_4gemm6kernel13GemmUniversalIN4cute5tupleIJiiiiEEENS1_10collective13CollectiveMmaINS1_37MainloopSm90TmaGmmaWarpSpecializedFP8ILi28ENS5_IJNS4_1CILi2EEESB_NSA_ILi1EEEEEENS1_35KernelTmaWarpSpecializedCooperativeEEENS5_IJNSA_ILi128EEESG_NSA_ILi32EEEEEENS_12float_e4m3_tENS5_IJlSC_lEEESJ_SK_NS4_8TiledMMAINS4_8MMA_AtomIJNS4_4SM904GMMA31MMA_64x128x32_F32E4M3E4M3_SS_TNILNSO_7ScaleInE1ELSQ_1EEEEEENS4_6LayoutINS5_IJSB_SC_SC_EEENS5_IJSC_NSA_ILi0EEESV_EEEEENS5_IJNS4_10UnderscoreESY_SY_EEEEENS4_23SM90_TMA_LOAD_MULTICASTENS4_14ComposedLayoutINS4_7SwizzleILi1ELi4ELi3EEENS4_18smem_ptr_flag_bitsILi8EEENST_INS5_IJNSA_ILi8EEESH_EEENS5_IJSH_SC_EEEEEEEvNS4_8identityES11_S1B_vS1C_EENS_8epilogue10collective6detail29Sm90TmaWarpSpecializedAdapterINS1F_15DefaultEpilogueISJ_SK_SK_NS1E_6thread17LinearCombinationISJ_Li1EffLNS1J_9ScaleType4KindE0ELNS_15FloatRoundStyleE2ESJ_EENS1_15EpilogueDefaultEEEEEvvEEEEvNT_6ParamsE:
	.zero		1664


//--------------------- SYMBOLS --------------------------

	.type		.nv.reservedSmem.offset0,@object
	.size		.nv.reservedSmem.offset0,0x4
